//
// Generated by NVIDIA NVVM Compiler
//
// Compiler Build ID: CL-36424714
// Cuda compilation tools, release 13.0, V13.0.88
// Based on NVVM 20.0.0
//

.version 9.0
.target sm_100
.address_size 64

	// .globl	_Z16k_backprojectionPfS_
// _ZZ16k_backprojectionPfS_E6angles has been demoted
// _ZZ16k_filtersinogramPfS_E5slice has been demoted
// _ZZ16k_filtersinogramPfS_E6filter has been demoted
// _ZZ13k_filterslicePfS_iE5slice has been demoted
.global .align 4 .b8 __cudart_i2opi_f[24] = {65, 144, 67, 60, 153, 149, 98, 219, 192, 221, 52, 245, 209, 87, 39, 252, 41, 21, 68, 78, 110, 131, 249, 162};

.visible .entry _Z16k_backprojectionPfS_(
	.param .u64 .ptr .align 1 _Z16k_backprojectionPfS__param_0,
	.param .u64 .ptr .align 1 _Z16k_backprojectionPfS__param_1
)
{
	.local .align 4 .b8 	__local_depot0[28];
	.reg .b64 	%SP;
	.reg .b64 	%SPL;
	.reg .pred 	%p<20>;
	.reg .b32 	%r<104>;
	.reg .b32 	%f<65>;
	.reg .b64 	%rd<46>;
	.reg .b64 	%fd<8>;
	// demoted variable
	.shared .align 4 .b8 _ZZ16k_backprojectionPfS_E6angles[720];
	mov.u64 	%SPL, __local_depot0;
	ld.param.u64 	%rd14, [_Z16k_backprojectionPfS__param_0];
	ld.param.u64 	%rd15, [_Z16k_backprojectionPfS__param_1];
	add.u64 	%rd1, %SPL, 0;
	add.u64 	%rd2, %SPL, 0;
	mov.u32 	%r1, %tid.x;
	mov.u32 	%r34, %ctaid.x;
	mov.u32 	%r35, %ntid.x;
	mad.lo.s32 	%r2, %r34, %r35, %r1;
	add.s32 	%r3, %r1, -1;
	setp.gt.u32 	%p1, %r3, 179;
	@%p1 bra 	$L__BB0_2;
	cvt.rn.f64.u32 	%fd1, %r3;
	mul.f64 	%fd2, %fd1, 0d400921FB54442D18;
	div.rn.f64 	%fd3, %fd2, 0d4066800000000000;
	cvt.rn.f32.f64 	%f16, %fd3;
	shl.b32 	%r36, %r1, 2;
	mov.u32 	%r37, _ZZ16k_backprojectionPfS_E6angles;
	add.s32 	%r38, %r37, %r36;
	st.shared.f32 	[%r38+-4], %f16;
$L__BB0_2:
	bar.sync 	0;
	mul.hi.s32 	%r40, %r2, 1497972245;
	shr.u32 	%r41, %r40, 31;
	shr.s32 	%r42, %r40, 7;
	add.s32 	%r43, %r42, %r41;
	mad.lo.s32 	%r44, %r43, -367, %r2;
	add.s32 	%r45, %r44, -183;
	sub.s32 	%r46, 183, %r43;
	cvt.rn.f32.s32 	%f1, %r45;
	cvt.rn.f32.s32 	%f2, %r46;
	cvta.to.global.u64 	%rd3, %rd15;
	mov.f32 	%f64, 0f00000000;
	mov.b32 	%r95, 0;
	mov.u32 	%r48, _ZZ16k_backprojectionPfS_E6angles;
	mov.u64 	%rd28, __cudart_i2opi_f;
$L__BB0_3:
	shl.b32 	%r47, %r95, 2;
	add.s32 	%r49, %r48, %r47;
	ld.shared.f32 	%f4, [%r49];
	mul.f32 	%f18, %f4, 0f3F22F983;
	cvt.rni.s32.f32 	%r103, %f18;
	cvt.rn.f32.s32 	%f19, %r103;
	fma.rn.f32 	%f20, %f19, 0fBFC90FDA, %f4;
	fma.rn.f32 	%f21, %f19, 0fB3A22168, %f20;
	fma.rn.f32 	%f63, %f19, 0fA7C234C5, %f21;
	abs.f32 	%f6, %f4;
	setp.ltu.f32 	%p2, %f6, 0f47CE4780;
	mov.u32 	%r99, %r103;
	mov.f32 	%f62, %f63;
	@%p2 bra 	$L__BB0_11;
	setp.neu.f32 	%p3, %f6, 0f7F800000;
	@%p3 bra 	$L__BB0_6;
	mov.f32 	%f24, 0f00000000;
	mul.rn.f32 	%f62, %f4, %f24;
	mov.b32 	%r99, 0;
	bra.uni 	$L__BB0_11;
$L__BB0_6:
	mov.b32 	%r6, %f4;
	shl.b32 	%r51, %r6, 8;
	or.b32  	%r7, %r51, -2147483648;
	mov.b64 	%rd44, 0;
	mov.b32 	%r96, 0;
	mov.u64 	%rd42, %rd28;
	mov.u64 	%rd43, %rd2;
$L__BB0_7:
	.pragma "nounroll";
	ld.global.nc.u32 	%r52, [%rd42];
	mad.wide.u32 	%rd20, %r52, %r7, %rd44;
	shr.u64 	%rd44, %rd20, 32;
	st.local.u32 	[%rd43], %rd20;
	add.s32 	%r96, %r96, 1;
	add.s64 	%rd43, %rd43, 4;
	add.s64 	%rd42, %rd42, 4;
	setp.ne.s32 	%p4, %r96, 6;
	@%p4 bra 	$L__BB0_7;
	shr.u32 	%r53, %r6, 23;
	st.local.u32 	[%rd2+24], %rd44;
	and.b32  	%r10, %r53, 31;
	and.b32  	%r54, %r53, 224;
	add.s32 	%r55, %r54, -128;
	shr.u32 	%r56, %r55, 5;
	mul.wide.u32 	%rd21, %r56, 4;
	sub.s64 	%rd10, %rd2, %rd21;
	ld.local.u32 	%r97, [%rd10+24];
	ld.local.u32 	%r98, [%rd10+20];
	setp.eq.s32 	%p5, %r10, 0;
	@%p5 bra 	$L__BB0_10;
	shf.l.wrap.b32 	%r97, %r98, %r97, %r10;
	ld.local.u32 	%r57, [%rd10+16];
	shf.l.wrap.b32 	%r98, %r57, %r98, %r10;
$L__BB0_10:
	shr.u32 	%r58, %r97, 30;
	shf.l.wrap.b32 	%r59, %r98, %r97, 2;
	shl.b32 	%r60, %r98, 2;
	shr.u32 	%r61, %r59, 31;
	add.s32 	%r62, %r61, %r58;
	neg.s32 	%r63, %r62;
	setp.lt.s32 	%p6, %r6, 0;
	selp.b32 	%r99, %r63, %r62, %p6;
	xor.b32  	%r64, %r59, %r6;
	shr.s32 	%r65, %r59, 31;
	xor.b32  	%r66, %r65, %r59;
	xor.b32  	%r67, %r65, %r60;
	cvt.u64.u32 	%rd22, %r66;
	shl.b64 	%rd23, %rd22, 32;
	cvt.u64.u32 	%rd24, %r67;
	or.b64  	%rd25, %rd23, %rd24;
	cvt.rn.f64.s64 	%fd4, %rd25;
	mul.f64 	%fd5, %fd4, 0d3BF921FB54442D19;
	cvt.rn.f32.f64 	%f22, %fd5;
	neg.f32 	%f23, %f22;
	setp.lt.s32 	%p7, %r64, 0;
	selp.f32 	%f62, %f23, %f22, %p7;
$L__BB0_11:
	setp.ltu.f32 	%p8, %f6, 0f47CE4780;
	add.s32 	%r69, %r99, 1;
	mul.rn.f32 	%f25, %f62, %f62;
	and.b32  	%r70, %r99, 1;
	setp.eq.b32 	%p9, %r70, 1;
	selp.f32 	%f26, %f62, 0f3F800000, %p9;
	fma.rn.f32 	%f27, %f25, %f26, 0f00000000;
	fma.rn.f32 	%f28, %f25, 0f37CBAC00, 0fBAB607ED;
	selp.f32 	%f29, 0fB94D4153, %f28, %p9;
	selp.f32 	%f30, 0f3C0885E4, 0f3D2AAABB, %p9;
	fma.rn.f32 	%f31, %f29, %f25, %f30;
	selp.f32 	%f32, 0fBE2AAAA8, 0fBEFFFFFF, %p9;
	fma.rn.f32 	%f33, %f31, %f25, %f32;
	fma.rn.f32 	%f34, %f33, %f27, %f26;
	and.b32  	%r71, %r69, 2;
	setp.eq.s32 	%p10, %r71, 0;
	mov.f32 	%f35, 0f00000000;
	sub.f32 	%f36, %f35, %f34;
	selp.f32 	%f10, %f34, %f36, %p10;
	@%p8 bra 	$L__BB0_19;
	setp.neu.f32 	%p11, %f6, 0f7F800000;
	@%p11 bra 	$L__BB0_14;
	mov.f32 	%f39, 0f00000000;
	mul.rn.f32 	%f63, %f4, %f39;
	mov.b32 	%r103, 0;
	bra.uni 	$L__BB0_19;
$L__BB0_14:
	mov.b32 	%r19, %f4;
	shl.b32 	%r73, %r19, 8;
	or.b32  	%r20, %r73, -2147483648;
	mov.b64 	%rd45, 0;
	mov.b32 	%r100, 0;
$L__BB0_15:
	.pragma "nounroll";
	mul.wide.u32 	%rd27, %r100, 4;
	add.s64 	%rd29, %rd28, %rd27;
	ld.global.nc.u32 	%r74, [%rd29];
	mad.wide.u32 	%rd30, %r74, %r20, %rd45;
	shr.u64 	%rd45, %rd30, 32;
	add.s64 	%rd31, %rd1, %rd27;
	st.local.u32 	[%rd31], %rd30;
	add.s32 	%r100, %r100, 1;
	setp.ne.s32 	%p12, %r100, 6;
	@%p12 bra 	$L__BB0_15;
	shr.u32 	%r75, %r19, 23;
	st.local.u32 	[%rd1+24], %rd45;
	and.b32  	%r23, %r75, 31;
	and.b32  	%r76, %r75, 224;
	add.s32 	%r77, %r76, -128;
	shr.u32 	%r78, %r77, 5;
	mul.wide.u32 	%rd32, %r78, 4;
	sub.s64 	%rd13, %rd1, %rd32;
	ld.local.u32 	%r101, [%rd13+24];
	ld.local.u32 	%r102, [%rd13+20];
	setp.eq.s32 	%p13, %r23, 0;
	@%p13 bra 	$L__BB0_18;
	shf.l.wrap.b32 	%r101, %r102, %r101, %r23;
	ld.local.u32 	%r79, [%rd13+16];
	shf.l.wrap.b32 	%r102, %r79, %r102, %r23;
$L__BB0_18:
	shr.u32 	%r80, %r101, 30;
	shf.l.wrap.b32 	%r81, %r102, %r101, 2;
	shl.b32 	%r82, %r102, 2;
	shr.u32 	%r83, %r81, 31;
	add.s32 	%r84, %r83, %r80;
	neg.s32 	%r85, %r84;
	setp.lt.s32 	%p14, %r19, 0;
	selp.b32 	%r103, %r85, %r84, %p14;
	xor.b32  	%r86, %r81, %r19;
	shr.s32 	%r87, %r81, 31;
	xor.b32  	%r88, %r87, %r81;
	xor.b32  	%r89, %r87, %r82;
	cvt.u64.u32 	%rd33, %r88;
	shl.b64 	%rd34, %rd33, 32;
	cvt.u64.u32 	%rd35, %r89;
	or.b64  	%rd36, %rd34, %rd35;
	cvt.rn.f64.s64 	%fd6, %rd36;
	mul.f64 	%fd7, %fd6, 0d3BF921FB54442D19;
	cvt.rn.f32.f64 	%f37, %fd7;
	neg.f32 	%f38, %f37;
	setp.lt.s32 	%p15, %r86, 0;
	selp.f32 	%f63, %f38, %f37, %p15;
$L__BB0_19:
	mul.rn.f32 	%f40, %f63, %f63;
	and.b32  	%r91, %r103, 1;
	setp.eq.b32 	%p16, %r91, 1;
	selp.f32 	%f41, 0f3F800000, %f63, %p16;
	fma.rn.f32 	%f42, %f40, %f41, 0f00000000;
	fma.rn.f32 	%f43, %f40, 0f37CBAC00, 0fBAB607ED;
	selp.f32 	%f44, %f43, 0fB94D4153, %p16;
	selp.f32 	%f45, 0f3D2AAABB, 0f3C0885E4, %p16;
	fma.rn.f32 	%f46, %f44, %f40, %f45;
	selp.f32 	%f47, 0fBEFFFFFF, 0fBE2AAAA8, %p16;
	fma.rn.f32 	%f48, %f46, %f40, %f47;
	fma.rn.f32 	%f49, %f48, %f42, %f41;
	and.b32  	%r92, %r103, 2;
	setp.eq.s32 	%p17, %r92, 0;
	mov.f32 	%f50, 0f00000000;
	sub.f32 	%f51, %f50, %f49;
	selp.f32 	%f52, %f49, %f51, %p17;
	mul.f32 	%f53, %f52, %f2;
	fma.rn.f32 	%f54, %f10, %f1, %f53;
	mov.f32 	%f55, 0f3F000000;
	copysign.f32 	%f56, %f54, %f55;
	add.rz.f32 	%f57, %f54, %f56;
	cvt.rzi.f32.f32 	%f58, %f57;
	cvt.rzi.s32.f32 	%r93, %f58;
	add.s32 	%r32, %r93, 183;
	setp.gt.u32 	%p18, %r32, 366;
	@%p18 bra 	$L__BB0_21;
	mad.lo.s32 	%r94, %r32, 180, %r95;
	mul.wide.u32 	%rd37, %r94, 4;
	add.s64 	%rd38, %rd3, %rd37;
	ld.global.f32 	%f59, [%rd38];
	div.rn.f32 	%f60, %f59, 0f43340000;
	add.f32 	%f64, %f64, %f60;
$L__BB0_21:
	add.s32 	%r95, %r95, 1;
	setp.ne.s32 	%p19, %r95, 180;
	@%p19 bra 	$L__BB0_3;
	cvta.to.global.u64 	%rd39, %rd14;
	mul.wide.s32 	%rd40, %r2, 4;
	add.s64 	%rd41, %rd39, %rd40;
	st.global.f32 	[%rd41], %f64;
	ret;

}
	// .globl	_Z16k_filtersinogramPfS_
.visible .entry _Z16k_filtersinogramPfS_(
	.param .u64 .ptr .align 1 _Z16k_filtersinogramPfS__param_0,
	.param .u64 .ptr .align 1 _Z16k_filtersinogramPfS__param_1
)
{
	.reg .pred 	%p<3>;
	.reg .b32 	%r<22>;
	.reg .b32 	%f<20>;
	.reg .b64 	%rd<9>;
	// demoted variable
	.shared .align 4 .b8 _ZZ16k_filtersinogramPfS_E5slice[1468];
	// demoted variable
	.shared .align 4 .b8 _ZZ16k_filtersinogramPfS_E6filter[2940];
	ld.param.u64 	%rd3, [_Z16k_filtersinogramPfS__param_0];
	ld.param.u64 	%rd4, [_Z16k_filtersinogramPfS__param_1];
	cvta.to.global.u64 	%rd1, %rd4;
	cvta.to.global.u64 	%rd5, %rd3;
	mov.u32 	%r1, %tid.x;
	mov.u32 	%r8, %ctaid.x;
	mad.lo.s32 	%r9, %r1, 180, %r8;
	mul.wide.u32 	%rd6, %r9, 4;
	add.s64 	%rd2, %rd5, %rd6;
	ld.global.f32 	%f4, [%rd2];
	shl.b32 	%r10, %r1, 2;
	mov.u32 	%r11, _ZZ16k_filtersinogramPfS_E5slice;
	add.s32 	%r12, %r11, %r10;
	st.shared.f32 	[%r12], %f4;
	mul.wide.u32 	%rd7, %r1, 4;
	add.s64 	%rd8, %rd1, %rd7;
	ld.global.f32 	%f5, [%rd8];
	mov.u32 	%r13, _ZZ16k_filtersinogramPfS_E6filter;
	add.s32 	%r14, %r13, %r10;
	st.shared.f32 	[%r14], %f5;
	ld.global.f32 	%f6, [%rd8+1472];
	st.shared.f32 	[%r14+1472], %f6;
	setp.ne.s32 	%p1, %r1, 0;
	@%p1 bra 	$L__BB1_2;
	ld.global.f32 	%f7, [%rd1+1468];
	st.shared.f32 	[_ZZ16k_filtersinogramPfS_E6filter+1468], %f7;
$L__BB1_2:
	bar.sync 	0;
	add.s32 	%r18, %r10, %r13;
	add.s32 	%r20, %r18, 8;
	mov.f32 	%f19, 0f00000000;
	mov.b32 	%r21, 1452;
$L__BB1_3:
	add.s32 	%r5, %r11, %r21;
	ld.shared.f32 	%f9, [%r5+12];
	ld.shared.f32 	%f10, [%r20+-4];
	fma.rn.f32 	%f11, %f9, %f10, %f19;
	ld.shared.f32 	%f12, [%r5+8];
	ld.shared.f32 	%f13, [%r20];
	fma.rn.f32 	%f14, %f12, %f13, %f11;
	ld.shared.f32 	%f15, [%r5+4];
	ld.shared.f32 	%f16, [%r20+4];
	fma.rn.f32 	%f2, %f15, %f16, %f14;
	setp.eq.s32 	%p2, %r21, -4;
	@%p2 bra 	$L__BB1_5;
	ld.shared.f32 	%f17, [%r5];
	ld.shared.f32 	%f18, [%r20+8];
	fma.rn.f32 	%f19, %f17, %f18, %f2;
	add.s32 	%r21, %r21, -16;
	add.s32 	%r20, %r20, 16;
	bra.uni 	$L__BB1_3;
$L__BB1_5:
	st.global.f32 	[%rd2], %f2;
	ret;

}
	// .globl	_Z13k_filterslicePfS_i
.visible .entry _Z13k_filterslicePfS_i(
	.param .u64 .ptr .align 1 _Z13k_filterslicePfS_i_param_0,
	.param .u64 .ptr .align 1 _Z13k_filterslicePfS_i_param_1,
	.param .u32 _Z13k_filterslicePfS_i_param_2
)
{
	.reg .pred 	%p<2>;
	.reg .b32 	%r<13>;
	.reg .b32 	%f<17>;
	.reg .b64 	%rd<13>;
	// demoted variable
	.shared .align 4 .b8 _ZZ13k_filterslicePfS_iE5slice[1468];
	ld.param.u64 	%rd5, [_Z13k_filterslicePfS_i_param_0];
	ld.param.u64 	%rd6, [_Z13k_filterslicePfS_i_param_1];
	ld.param.u32 	%r5, [_Z13k_filterslicePfS_i_param_2];
	cvta.to.global.u64 	%rd7, %rd6;
	cvta.to.global.u64 	%rd8, %rd5;
	mov.u32 	%r6, %tid.x;
	mad.lo.s32 	%r7, %r6, 180, %r5;
	mul.wide.s32 	%rd9, %r7, 4;
	add.s64 	%rd1, %rd8, %rd9;
	ld.global.f32 	%f5, [%rd1];
	shl.b32 	%r8, %r6, 2;
	mov.u32 	%r9, _ZZ13k_filterslicePfS_iE5slice;
	add.s32 	%r10, %r9, %r8;
	st.shared.f32 	[%r10], %f5;
	bar.sync 	0;
	mul.wide.u32 	%rd10, %r6, 4;
	add.s64 	%rd11, %rd10, %rd7;
	add.s64 	%rd12, %rd11, 8;
	mov.f32 	%f16, 0f00000000;
	mov.b32 	%r12, 1452;
$L__BB2_1:
	add.s32 	%r2, %r9, %r12;
	ld.shared.f32 	%f6, [%r2+12];
	ld.global.f32 	%f7, [%rd12+-4];
	fma.rn.f32 	%f8, %f6, %f7, %f16;
	ld.shared.f32 	%f9, [%r2+8];
	ld.global.f32 	%f10, [%rd12];
	fma.rn.f32 	%f11, %f9, %f10, %f8;
	ld.shared.f32 	%f12, [%r2+4];
	ld.global.f32 	%f13, [%rd12+4];
	fma.rn.f32 	%f2, %f12, %f13, %f11;
	setp.eq.s32 	%p1, %r12, -4;
	@%p1 bra 	$L__BB2_3;
	ld.shared.f32 	%f14, [%r2];
	ld.global.f32 	%f15, [%rd12+8];
	fma.rn.f32 	%f16, %f14, %f15, %f2;
	add.s32 	%r12, %r12, -16;
	add.s64 	%rd12, %rd12, 16;
	bra.uni 	$L__BB2_1;
$L__BB2_3:
	st.global.f32 	[%rd1], %f2;
	ret;

}


// ===== COMPILED SASS (sm_100) =====

	.target	sm_100

	.elftype	@"ET_EXEC"


//--------------------- .note.nv.tkinfo           --------------------------
	.section	.note.nv.tkinfo,"",@"SHT_NOTE"
	.sectionflags	@"SHF_NOTE_NV_TKINFO"
	.tkinfo
        /*0018*/ 	.word	0x00000002
        /*0030*/ 	.string	""
        /*0030*/ 	.string	"ptxas"
        /*0030*/ 	.string	"Cuda compilation tools, release 13.0, V13.0.88"
        /*0030*/ 	.string	"Build cuda_13.0.r13.0/compiler.36424714_0"
        /*0030*/ 	.string	"-arch sm_100 -m 64 "



//--------------------- .note.nv.cuinfo           --------------------------
	.section	.note.nv.cuinfo,"",@"SHT_NOTE"
	.sectionflags	@"SHF_NOTE_NV_CUINFO"
        /*0018*/ 	.short	0x0002
        /*001a*/ 	.short	0x0064
        /*001c*/ 	.short	0x0082
	.zero		2


//--------------------- .nv.info                  --------------------------
	.section	.nv.info,"",@"SHT_CUDA_INFO"
	.align	4


	//----- nvinfo : EIATTR_REGCOUNT
	.align		4
        /*0000*/ 	.byte	0x04, 0x2f
        /*0002*/ 	.short	(.L_2 - .L_1)
	.align		4
.L_1:
        /*0004*/ 	.word	index@(_Z16k_backprojectionPfS_)
        /*0008*/ 	.word	0x00000020


	//----- nvinfo : EIATTR_FRAME_SIZE
	.align		4
.L_2:
        /*000c*/ 	.byte	0x04, 0x11
        /*000e*/ 	.short	(.L_4 - .L_3)
	.align		4
.L_3:
        /*0010*/ 	.word	index@($__internal_1_$__cuda_sm3x_div_rn_noftz_f32_slowpath)
        /*0014*/ 	.word	0x00000000


	//----- nvinfo : EIATTR_FRAME_SIZE
	.align		4
.L_4:
        /*0018*/ 	.byte	0x04, 0x11
        /*001a*/ 	.short	(.L_6 - .L_5)
	.align		4
.L_5:
        /*001c*/ 	.word	index@($__internal_0_$__cuda_sm20_div_rn_f64_full)
        /*0020*/ 	.word	0x00000000


	//----- nvinfo : EIATTR_FRAME_SIZE
	.align		4
.L_6:
        /*0024*/ 	.byte	0x04, 0x11
        /*0026*/ 	.short	(.L_8 - .L_7)
	.align		4
.L_7:
        /*0028*/ 	.word	index@(_Z16k_backprojectionPfS_)
        /*002c*/ 	.word	0x00000000


	//----- nvinfo : EIATTR_REGCOUNT
	.align		4
.L_8:
        /*0030*/ 	.byte	0x04, 0x2f
        /*0032*/ 	.short	(.L_10 - .L_9)
	.align		4
.L_9:
        /*0034*/ 	.word	index@(_Z16k_filtersinogramPfS_)
        /*0038*/ 	.word	0x0000001f


	//----- nvinfo : EIATTR_FRAME_SIZE
	.align		4
.L_10:
        /*003c*/ 	.byte	0x04, 0x11
        /*003e*/ 	.short	(.L_12 - .L_11)
	.align		4
.L_11:
        /*0040*/ 	.word	index@(_Z16k_filtersinogramPfS_)
        /*0044*/ 	.word	0x00000000


	//----- nvinfo : EIATTR_REGCOUNT
	.align		4
.L_12:
        /*0048*/ 	.byte	0x04, 0x2f
        /*004a*/ 	.short	(.L_14 - .L_13)
	.align		4
.L_13:
        /*004c*/ 	.word	index@(_Z13k_filterslicePfS_i)
        /*0050*/ 	.word	0x00000020


	//----- nvinfo : EIATTR_FRAME_SIZE
	.align		4
.L_14:
        /*0054*/ 	.byte	0x04, 0x11
        /*0056*/ 	.short	(.L_16 - .L_15)
	.align		4
.L_15:
        /*0058*/ 	.word	index@(_Z13k_filterslicePfS_i)
        /*005c*/ 	.word	0x00000000


	//----- nvinfo : EIATTR_MIN_STACK_SIZE
	.align		4
.L_16:
        /*0060*/ 	.byte	0x04, 0x12
        /*0062*/ 	.short	(.L_18 - .L_17)
	.align		4
.L_17:
        /*0064*/ 	.word	index@(_Z13k_filterslicePfS_i)
        /*0068*/ 	.word	0x00000000


	//----- nvinfo : EIATTR_MIN_STACK_SIZE
	.align		4
.L_18:
        /*006c*/ 	.byte	0x04, 0x12
        /*006e*/ 	.short	(.L_20 - .L_19)
	.align		4
.L_19:
        /*0070*/ 	.word	index@(_Z16k_filtersinogramPfS_)
        /*0074*/ 	.word	0x00000000


	//----- nvinfo : EIATTR_MIN_STACK_SIZE
	.align		4
.L_20:
        /*0078*/ 	.byte	0x04, 0x12
        /*007a*/ 	.short	(.L_22 - .L_21)
	.align		4
.L_21:
        /*007c*/ 	.word	index@(_Z16k_backprojectionPfS_)
        /*0080*/ 	.word	0x00000000
.L_22:


//--------------------- .nv.compat                --------------------------
	.section	.nv.compat,"",@"SHT_CUDA_COMPAT_INFO"
	.align	4
        /*0000*/ 	.byte	0x02, 0x09, 0x00, 0x00, 0x02, 0x02, 0x01, 0x00, 0x02, 0x05, 0x05, 0x00, 0x03, 0x07, 0x01, 0x01
        /*0010*/ 	.byte	0x02, 0x03, 0x00, 0x00, 0x02, 0x06, 0x01, 0x00, 0x04, 0x0b, 0x08, 0x00, 0x01, 0x00, 0x00, 0x00
        /*0020*/ 	.byte	0x00, 0x00, 0x00, 0x00


//--------------------- .nv.info._Z13k_filterslicePfS_i --------------------------
	.section	.nv.info._Z13k_filterslicePfS_i,"",@"SHT_CUDA_INFO"
	.sectionflags	@""
	.align	4


	//----- nvinfo : EIATTR_CUDA_API_VERSION
	.align		4
        /*0000*/ 	.byte	0x04, 0x37
        /*0002*/ 	.short	(.L_24 - .L_23)
.L_23:
        /*0004*/ 	.word	0x00000082


	//----- nvinfo : EIATTR_KPARAM_INFO
	.align		4
.L_24:
        /*0008*/ 	.byte	0x04, 0x17
        /*000a*/ 	.short	(.L_26 - .L_25)
.L_25:
        /*000c*/ 	.word	0x00000000
        /*0010*/ 	.short	0x0002
        /*0012*/ 	.short	0x0010
        /*0014*/ 	.byte	0x00, 0xf0, 0x11, 0x00


	//----- nvinfo : EIATTR_KPARAM_INFO
	.align		4
.L_26:
        /*0018*/ 	.byte	0x04, 0x17
        /*001a*/ 	.short	(.L_28 - .L_27)
.L_27:
        /*001c*/ 	.word	0x00000000
        /*0020*/ 	.short	0x0001
        /*0022*/ 	.short	0x0008
        /*0024*/ 	.byte	0x00, 0xf5, 0x21, 0x00


	//----- nvinfo : EIATTR_KPARAM_INFO
	.align		4
.L_28:
        /*0028*/ 	.byte	0x04, 0x17
        /*002a*/ 	.short	(.L_30 - .L_29)
.L_29:
        /*002c*/ 	.word	0x00000000
        /*0030*/ 	.short	0x0000
        /*0032*/ 	.short	0x0000
        /*0034*/ 	.byte	0x00, 0xf5, 0x21, 0x00


	//----- nvinfo : EIATTR_SPARSE_MMA_MASK
	.align		4
.L_30:
        /*0038*/ 	.byte	0x03, 0x50
        /*003a*/ 	.short	0x0000


	//----- nvinfo : EIATTR_MAXREG_COUNT
	.align		4
        /*003c*/ 	.byte	0x03, 0x1b
        /*003e*/ 	.short	0x00ff


	//----- nvinfo : EIATTR_NUM_BARRIERS
	.align		4
        /*0040*/ 	.byte	0x02, 0x4c
        /*0042*/ 	.byte	0x01
	.zero		1


	//----- nvinfo : EIATTR_MERCURY_ISA_VERSION
	.align		4
        /*0044*/ 	.byte	0x03, 0x5f
        /*0046*/ 	.short	0x0101


	//----- nvinfo : EIATTR_UNUSED_LOAD_BYTE_OFFSET
	.align		4
        /*0048*/ 	.byte	0x04, 0x44
        /*004a*/ 	.short	(.L_32 - .L_31)


	//   ....[0]....
.L_31:
        /*004c*/ 	.word	0x00000180
        /*0050*/ 	.word	0x00000fff


	//----- nvinfo : EIATTR_VRC_CTA_INIT_COUNT
	.align		4
.L_32:
        /*0054*/ 	.byte	0x02, 0x4a
	.zero		1
	.zero		1


	//----- nvinfo : EIATTR_EXIT_INSTR_OFFSETS
	.align		4
        /*0058*/ 	.byte	0x04, 0x1c
        /*005a*/ 	.short	(.L_34 - .L_33)


	//   ....[0]....
.L_33:
        /*005c*/ 	.word	0x00000e10


	//----- nvinfo : EIATTR_CBANK_PARAM_SIZE
	.align		4
.L_34:
        /*0060*/ 	.byte	0x03, 0x19
        /*0062*/ 	.short	0x0014


	//----- nvinfo : EIATTR_PARAM_CBANK
	.align		4
        /*0064*/ 	.byte	0x04, 0x0a
        /*0066*/ 	.short	(.L_36 - .L_35)
	.align		4
.L_35:
        /*0068*/ 	.word	index@(.nv.constant0._Z13k_filterslicePfS_i)
        /*006c*/ 	.short	0x0380
        /*006e*/ 	.short	0x0014


	//----- nvinfo : EIATTR_SW_WAR
	.align		4
.L_36:
        /*0070*/ 	.byte	0x04, 0x36
        /*0072*/ 	.short	(.L_38 - .L_37)
.L_37:
        /*0074*/ 	.word	0x00000008
.L_38:


//--------------------- .nv.info._Z16k_filtersinogramPfS_ --------------------------
	.section	.nv.info._Z16k_filtersinogramPfS_,"",@"SHT_CUDA_INFO"
	.sectionflags	@""
	.align	4


	//----- nvinfo : EIATTR_CUDA_API_VERSION
	.align		4
        /*0000*/ 	.byte	0x04, 0x37
        /*0002*/ 	.short	(.L_40 - .L_39)
.L_39:
        /*0004*/ 	.word	0x00000082


	//----- nvinfo : EIATTR_KPARAM_INFO
	.align		4
.L_40:
        /*0008*/ 	.byte	0x04, 0x17
        /*000a*/ 	.short	(.L_42 - .L_41)
.L_41:
        /*000c*/ 	.word	0x00000000
        /*0010*/ 	.short	0x0001
        /*0012*/ 	.short	0x0008
        /*0014*/ 	.byte	0x00, 0xf5, 0x21, 0x00


	//----- nvinfo : EIATTR_KPARAM_INFO
	.align		4
.L_42:
        /*0018*/ 	.byte	0x04, 0x17
        /*001a*/ 	.short	(.L_44 - .L_43)
.L_43:
        /*001c*/ 	.word	0x00000000
        /*0020*/ 	.short	0x0000
        /*0022*/ 	.short	0x0000
        /*0024*/ 	.byte	0x00, 0xf5, 0x21, 0x00


	//----- nvinfo : EIATTR_SPARSE_MMA_MASK
	.align		4
.L_44:
        /*0028*/ 	.byte	0x03, 0x50
        /*002a*/ 	.short	0x0000


	//----- nvinfo : EIATTR_MAXREG_COUNT
	.align		4
        /*002c*/ 	.byte	0x03, 0x1b
        /*002e*/ 	.short	0x00ff


	//----- nvinfo : EIATTR_NUM_BARRIERS
	.align		4
        /*0030*/ 	.byte	0x02, 0x4c
        /*0032*/ 	.byte	0x01
	.zero		1


	//----- nvinfo : EIATTR_MERCURY_ISA_VERSION
	.align		4
        /*0034*/ 	.byte	0x03, 0x5f
        /*0036*/ 	.short	0x0101


	//----- nvinfo : EIATTR_UNUSED_LOAD_BYTE_OFFSET
	.align		4
        /*0038*/ 	.byte	0x04, 0x44
        /*003a*/ 	.short	(.L_46 - .L_45)


	//   ....[0]....
.L_45:
        /*003c*/ 	.word	0x000001c0
        /*0040*/ 	.word	0x00000fff


	//----- nvinfo : EIATTR_VRC_CTA_INIT_COUNT
	.align		4
.L_46:
        /*0044*/ 	.byte	0x02, 0x4a
	.zero		1
	.zero		1


	//----- nvinfo : EIATTR_EXIT_INSTR_OFFSETS
	.align		4
        /*0048*/ 	.byte	0x04, 0x1c
        /*004a*/ 	.short	(.L_48 - .L_47)


	//   ....[0]....
.L_47:
        /*004c*/ 	.word	0x00000eb0


	//----- nvinfo : EIATTR_CBANK_PARAM_SIZE
	.align		4
.L_48:
        /*0050*/ 	.byte	0x03, 0x19
        /*0052*/ 	.short	0x0010


	//----- nvinfo : EIATTR_PARAM_CBANK
	.align		4
        /*0054*/ 	.byte	0x04, 0x0a
        /*0056*/ 	.short	(.L_50 - .L_49)
	.align		4
.L_49:
        /*0058*/ 	.word	index@(.nv.constant0._Z16k_filtersinogramPfS_)
        /*005c*/ 	.short	0x0380
        /*005e*/ 	.short	0x0010


	//----- nvinfo : EIATTR_SW_WAR
	.align		4
.L_50:
        /*0060*/ 	.byte	0x04, 0x36
        /*0062*/ 	.short	(.L_52 - .L_51)
.L_51:
        /*0064*/ 	.word	0x00000008
.L_52:


//--------------------- .nv.info._Z16k_backprojectionPfS_ --------------------------
	.section	.nv.info._Z16k_backprojectionPfS_,"",@"SHT_CUDA_INFO"
	.sectionflags	@""
	.align	4


	//----- nvinfo : EIATTR_CUDA_API_VERSION
	.align		4
        /*0000*/ 	.byte	0x04, 0x37
        /*0002*/ 	.short	(.L_54 - .L_53)
.L_53:
        /*0004*/ 	.word	0x00000082


	//----- nvinfo : EIATTR_KPARAM_INFO
	.align		4
.L_54:
        /*0008*/ 	.byte	0x04, 0x17
        /*000a*/ 	.short	(.L_56 - .L_55)
.L_55:
        /*000c*/ 	.word	0x00000000
        /*0010*/ 	.short	0x0001
        /*0012*/ 	.short	0x0008
        /*0014*/ 	.byte	0x00, 0xf5, 0x21, 0x00


	//----- nvinfo : EIATTR_KPARAM_INFO
	.align		4
.L_56:
        /*0018*/ 	.byte	0x04, 0x17
        /*001a*/ 	.short	(.L_58 - .L_57)
.L_57:
        /*001c*/ 	.word	0x00000000
        /*0020*/ 	.short	0x0000
        /*0022*/ 	.short	0x0000
        /*0024*/ 	.byte	0x00, 0xf5, 0x21, 0x00


	//----- nvinfo : EIATTR_SPARSE_MMA_MASK
	.align		4
.L_58:
        /*0028*/ 	.byte	0x03, 0x50
        /*002a*/ 	.short	0x0000


	//----- nvinfo : EIATTR_MAXREG_COUNT
	.align		4
        /*002c*/ 	.byte	0x03, 0x1b
        /*002e*/ 	.short	0x00ff


	//----- nvinfo : EIATTR_NUM_BARRIERS
	.align		4
        /*0030*/ 	.byte	0x02, 0x4c
        /*0032*/ 	.byte	0x01
	.zero		1


	//----- nvinfo : EIATTR_MERCURY_ISA_VERSION
	.align		4
        /*0034*/ 	.byte	0x03, 0x5f
        /*0036*/ 	.short	0x0101


	//----- nvinfo : EIATTR_VRC_CTA_INIT_COUNT
	.align		4
        /*0038*/ 	.byte	0x02, 0x4a
	.zero		1
	.zero		1


	//----- nvinfo : EIATTR_EXIT_INSTR_OFFSETS
	.align		4
        /*003c*/ 	.byte	0x04, 0x1c
        /*003e*/ 	.short	(.L_60 - .L_59)


	//   ....[0]....
.L_59:
        /*0040*/ 	.word	0x000013f0


	//----- nvinfo : EIATTR_CRS_STACK_SIZE
	.align		4
.L_60:
        /*0044*/ 	.byte	0x04, 0x1e
        /*0046*/ 	.short	(.L_62 - .L_61)
.L_61:
        /*0048*/ 	.word	0x00000000


	//----- nvinfo : EIATTR_CBANK_PARAM_SIZE
	.align		4
.L_62:
        /*004c*/ 	.byte	0x03, 0x19
        /*004e*/ 	.short	0x0010


	//----- nvinfo : EIATTR_PARAM_CBANK
	.align		4
        /*0050*/ 	.byte	0x04, 0x0a
        /*0052*/ 	.short	(.L_64 - .L_63)
	.align		4
.L_63:
        /*0054*/ 	.word	index@(.nv.constant0._Z16k_backprojectionPfS_)
        /*0058*/ 	.short	0x0380
        /*005a*/ 	.short	0x0010


	//----- nvinfo : EIATTR_SW_WAR
	.align		4
.L_64:
        /*005c*/ 	.byte	0x04, 0x36
        /*005e*/ 	.short	(.L_66 - .L_65)
.L_65:
        /*0060*/ 	.word	0x00000008
.L_66:


//--------------------- .nv.callgraph             --------------------------
	.section	.nv.callgraph,"",@"SHT_CUDA_CALLGRAPH"
	.align	4
	.sectionentsize	8
	.align		4
        /*0000*/ 	.word	0x00000000
	.align		4
        /*0004*/ 	.word	0xffffffff
	.align		4
        /*0008*/ 	.word	0x00000000
	.align		4
        /*000c*/ 	.word	0xfffffffe
	.align		4
        /*0010*/ 	.word	0x00000000
	.align		4
        /*0014*/ 	.word	0xfffffffd
	.align		4
        /*0018*/ 	.word	0x00000000
	.align		4
        /*001c*/ 	.word	0xfffffffc


//--------------------- .nv.constant4             --------------------------
	.section	.nv.constant4,"a",@progbits
	.align	8
	.align		8
.nv.constant4:
        /*0000*/ 	.dword	__cudart_i2opi_f


//--------------------- .text._Z13k_filterslicePfS_i --------------------------
	.section	.text._Z13k_filterslicePfS_i,"ax",@progbits
	.align	128
        .global         _Z13k_filterslicePfS_i
        .type           _Z13k_filterslicePfS_i,@function
        .size           _Z13k_filterslicePfS_i,(.L_x_38 - _Z13k_filterslicePfS_i)
        .other          _Z13k_filterslicePfS_i,@"STO_CUDA_ENTRY STV_DEFAULT"
_Z13k_filterslicePfS_i:
.text._Z13k_filterslicePfS_i:
[----:B------:R-:W-:Y:S01]  /*0000*/  LDC R1, c[0x0][0x37c] ;  /* 0x0000df00ff017b82 */ /* 0x000fe20000000800 */
[----:B------:R-:W0:Y:S07]  /*0010*/  S2R R7, SR_TID.X ;  /* 0x0000000000077919 */ /* 0x000e2e0000002100 */
[----:B------:R-:W0:Y:S01]  /*0020*/  LDC R0, c[0x0][0x390] ;  /* 0x0000e400ff007b82 */ /* 0x000e220000000800 */
[----:B------:R-:W1:Y:S07]  /*0030*/  LDCU.64 UR6, c[0x0][0x358] ;  /* 0x00006b00ff0677ac */ /* 0x000e6e0008000a00 */
[----:B------:R-:W2:Y:S08]  /*0040*/  LDC.64 R2, c[0x0][0x380] ;  /* 0x0000e000ff027b82 */ /* 0x000eb00000000a00 */
[----:B------:R-:W3:Y:S08]  /*0050*/  S2UR UR5, SR_CgaCtaId ;  /* 0x00000000000579c3 */ /* 0x000ef00000008800 */
[----:B------:R-:W4:Y:S01]  /*0060*/  LDC.64 R12, c[0x0][0x388] ;  /* 0x0000e200ff0c7b82 */ /* 0x000f220000000a00 */
[----:B0-----:R-:W-:-:S04]  /*0070*/  IMAD R5, R7, 0xb4, R0 ;  /* 0x000000b407057824 */ /* 0x001fc800078e0200 */
[----:B--2---:R-:W-:-:S05]  /*0080*/  IMAD.WIDE R2, R5, 0x4, R2 ;  /* 0x0000000405027825 */ /* 0x004fca00078e0202 */
[----:B-1----:R-:W2:Y:S01]  /*0090*/  LDG.E R0, desc[UR6][R2.64] ;  /* 0x0000000602007981 */ /* 0x002ea2000c1e1900 */
[----:B------:R-:W-:Y:S02]  /*00a0*/  UMOV UR4, 0x400 ;  /* 0x0000040000047882 */ /* 0x000fe40000000000 */
[----:B---3--:R-:W-:Y:S01]  /*00b0*/  ULEA UR4, UR5, UR4, 0x18 ;  /* 0x0000000405047291 */ /* 0x008fe2000f8ec0ff */
[----:B----4-:R-:W-:-:S05]  /*00c0*/  IMAD.WIDE.U32 R12, R7, 0x4, R12 ;  /* 0x00000004070c7825 */ /* 0x010fca00078e000c */
[----:B------:R-:W-:-:S05]  /*00d0*/  LEA R15, R7, UR4, 0x2 ;  /* 0x00000004070f7c11 */ /* 0x000fca000f8e10ff */
[----:B--2---:R-:W-:Y:S01]  /*00e0*/  STS [R15], R0 ;  /* 0x000000000f007388 */ /* 0x004fe20000000800 */
[----:B------:R-:W-:Y:S06]  /*00f0*/  BAR.SYNC.DEFER_BLOCKING 0x0 ;  /* 0x0000000000007b1d */ /* 0x000fec0000010000 */
[----:B------:R-:W2:Y:S04]  /*0100*/  LDG.E R17, desc[UR6][R12.64+0x4] ;  /* 0x000004060c117981 */ /* 0x000ea8000c1e1900 */
[----:B------:R-:W3:Y:S04]  /*0110*/  LDG.E R19, desc[UR6][R12.64+0x8] ;  /* 0x000008060c137981 */ /* 0x000ee8000c1e1900 */
[----:B------:R-:W4:Y:S04]  /*0120*/  LDG.E R14, desc[UR6][R12.64+0xc] ;  /* 0x00000c060c0e7981 */ /* 0x000f28000c1e1900 */
[----:B------:R-:W5:Y:S04]  /*0130*/  LDG.E R16, desc[UR6][R12.64+0x10] ;  /* 0x000010060c107981 */ /* 0x000f68000c1e1900 */
[----:B------:R-:W5:Y:S04]  /*0140*/  LDG.E R18, desc[UR6][R12.64+0x14] ;  /* 0x000014060c127981 */ /* 0x000f68000c1e1900 */
[----:B------:R-:W5:Y:S04]  /*0150*/  LDG.E R21, desc[UR6][R12.64+0x18] ;  /* 0x000018060c157981 */ /* 0x000f68000c1e1900 */
[----:B------:R0:W5:Y:S01]  /*0160*/  LDG.E R20, desc[UR6][R12.64+0x1c] ;  /* 0x00001c060c147981 */ /* 0x000162000c1e1900 */
[----:B------:R-:W-:-:S03]  /*0170*/  UIADD3 UR5, UPT, UPT, UR4, 0x59c, URZ ;  /* 0x0000059c04057890 */ /* 0x000fc6000fffe0ff */
[----:B------:R-:W2:Y:S04]  /*0180*/  LDS.128 R4, [UR4+0x5b0] ;  /* 0x0005b004ff047984 */ /* 0x000ea80008000c00 */
[----:B------:R-:W5:Y:S01]  /*0190*/  LDS.128 R8, [UR4+0x5a0] ;  /* 0x0005a004ff087984 */ /* 0x000f620008000c00 */
[----:B--2---:R-:W-:-:S04]  /*01a0*/  FFMA R6, R6, R17, RZ ;  /* 0x0000001106067223 */ /* 0x004fc800000000ff */
[----:B---3--:R-:W-:Y:S01]  /*01b0*/  FFMA R5, R19, R5, R6 ;  /* 0x0000000513057223 */ /* 0x008fe20000000006 */
[----:B------:R-:W-:-:S03]  /*01c0*/  HFMA2 R6, -RZ, RZ, 0, 8.55922698974609375e-05 ;  /* 0x0000059cff067431 */ /* 0x000fc600000001ff */
[----:B----4-:R-:W-:-:S04]  /*01d0*/  FFMA R4, R14, R4, R5 ;  /* 0x000000040e047223 */ /* 0x010fc80000000005 */
[----:B-----5:R-:W-:Y:S01]  /*01e0*/  FFMA R11, R11, R16, R4 ;  /* 0x000000100b0b7223 */ /* 0x020fe20000000004 */
[----:B------:R-:W-:Y:S02]  /*01f0*/  IADD3 R4, P0, PT, R12, 0x18, RZ ;  /* 0x000000180c047810 */ /* 0x000fe40007f1e0ff */
[----:B0-----:R-:W-:Y:S01]  /*0200*/  MOV R12, UR5 ;  /* 0x00000005000c7c02 */ /* 0x001fe20008000f00 */
[----:B------:R-:W-:Y:S01]  /*0210*/  FFMA R10, R18, R10, R11 ;  /* 0x0000000a120a7223 */ /* 0x000fe2000000000b */
[----:B------:R-:W-:-:S03]  /*0220*/  IADD3.X R5, PT, PT, RZ, R13, RZ, P0, !PT ;  /* 0x0000000dff057210 */ /* 0x000fc600007fe4ff */
[----:B------:R-:W-:-:S04]  /*0230*/  FFMA R9, R21, R9, R10 ;  /* 0x0000000915097223 */ /* 0x000fc8000000000a */
[----:B------:R-:W-:-:S07]  /*0240*/  FFMA R7, R20, R8, R9 ;  /* 0x0000000814077223 */ /* 0x000fce0000000009 */
.L_x_0:
[----:B------:R-:W2:Y:S04]  /*0250*/  LDG.E R25, desc[UR6][R4.64+0x8] ;  /* 0x0000080604197981 */ /* 0x000ea8000c1e1900 */
[----:B------:R-:W3:Y:S04]  /*0260*/  LDG.E R0, desc[UR6][R4.64+0xc] ;  /* 0x00000c0604007981 */ /* 0x000ee8000c1e1900 */
[----:B------:R-:W4:Y:S04]  /*0270*/  LDG.E R9, desc[UR6][R4.64+0x10] ;  /* 0x0000100604097981 */ /* 0x000f28000c1e1900 */
[----:B------:R-:W5:Y:S04]  /*0280*/  LDG.E R8, desc[UR6][R4.64+0x14] ;  /* 0x0000140604087981 */ /* 0x000f68000c1e1900 */
        /* <DEDUP_REMOVED lines=10> */
[----:B------:R-:W2:Y:S04]  /*0330*/  LDS R12, [R12] ;  /* 0x000000000c0c7984 */ /* 0x000ea80000000800 */
[----:B------:R-:W5:Y:S04]  /*0340*/  LDG.E R17, desc[UR6][R4.64+0x40] ;  /* 0x0000400604117981 */ /* 0x000f68000c1e1900 */
[----:B------:R-:W5:Y:S04]  /*0350*/  LDG.E R14, desc[UR6][R4.64+0x44] ;  /* 0x00004406040e7981 */ /* 0x000f68000c1e1900 */
[----:B------:R-:W3:Y:S04]  /*0360*/  LDS R26, [R6+UR4+-0x4] ;  /* 0xfffffc04061a7984 */ /* 0x000ee80008000800 */
[----:B------:R-:W5:Y:S04]  /*0370*/  LDG.E R13, desc[UR6][R4.64+0x48] ;  /* 0x00004806040d7981 */ /* 0x000f68000c1e1900 */
[----:B------:R-:W5:Y:S04]  /*0380*/  LDG.E R10, desc[UR6][R4.64+0x4c] ;  /* 0x00004c06040a7981 */ /* 0x000f68000c1e1900 */
[----:B------:R-:W4:Y:S04]  /*0390*/  LDS R27, [R6+UR4+-0x8] ;  /* 0xfffff804061b7984 */ /* 0x000f280008000800 */
[----:B------:R-:W-:Y:S04]  /*03a0*/  LDS R28, [R6+UR4+-0x18] ;  /* 0xffffe804061c7984 */ /* 0x000fe80008000800 */
[----:B------:R-:W-:Y:S01]  /*03b0*/  LDS R29, [R6+UR4+-0xac] ;  /* 0xffff5404061d7984 */ /* 0x000fe20008000800 */
[----:B--2---:R-:W-:-:S03]  /*03c0*/  FFMA R25, R12, R25, R7 ;  /* 0x000000190c197223 */ /* 0x004fc60000000007 */
[----:B------:R-:W2:Y:S01]  /*03d0*/  LDG.E R7, desc[UR6][R4.64+0x50] ;  /* 0x0000500604077981 */ /* 0x000ea2000c1e1900 */
[----:B---3--:R-:W-:-:S03]  /*03e0*/  FFMA R26, R26, R0, R25 ;  /* 0x000000001a1a7223 */ /* 0x008fc60000000019 */
[----:B------:R-:W3:Y:S04]  /*03f0*/  LDG.E R0, desc[UR6][R4.64+0x54] ;  /* 0x0000540604007981 */ /* 0x000ee8000c1e1900 */
[----:B------:R-:W3:Y:S01]  /*0400*/  LDG.E R12, desc[UR6][R4.64+0x58] ;  /* 0x00005806040c7981 */ /* 0x000ee2000c1e1900 */
[----:B----4-:R-:W-:-:S03]  /*0410*/  FFMA R27, R27, R9, R26 ;  /* 0x000000091b1b7223 */ /* 0x010fc6000000001a */
[----:B------:R-:W5:Y:S04]  /*0420*/  LDS R26, [R6+UR4+-0xc] ;  /* 0xfffff404061a7984 */ /* 0x000f680008000800 */
[----:B------:R-:W4:Y:S04]  /*0430*/  LDG.E R9, desc[UR6][R4.64+0x5c] ;  /* 0x00005c0604097981 */ /* 0x000f28000c1e1900 */
[----:B------:R-:W-:Y:S01]  /*0440*/  LDS R25, [R6+UR4+-0x14] ;  /* 0xffffec0406197984 */ /* 0x000fe20008000800 */
[----:B-----5:R-:W-:-:S03]  /*0450*/  FFMA R27, R26, R8, R27 ;  /* 0x000000081a1b7223 */ /* 0x020fc6000000001b */
[----:B------:R-:W0:Y:S04]  /*0460*/  LDS R8, [R6+UR4+-0x10] ;  /* 0xfffff00406087984 */ /* 0x000e280008000800 */
[----:B------:R-:W-:Y:S01]  /*0470*/  LDS R26, [R6+UR4+-0x20] ;  /* 0xffffe004061a7984 */ /* 0x000fe20008000800 */
[----:B0-----:R-:W-:-:S03]  /*0480*/  FFMA R24, R8, R24, R27 ;  /* 0x0000001808187223 */ /* 0x001fc6000000001b */
[----:B------:R-:W5:Y:S01]  /*0490*/  LDG.E R8, desc[UR6][R4.64+0x60] ;  /* 0x0000600604087981 */ /* 0x000f62000c1e1900 */
[----:B------:R-:W-:-:S03]  /*04a0*/  FFMA R23, R25, R23, R24 ;  /* 0x0000001719177223 */ /* 0x000fc60000000018 */
[----:B------:R-:W0:Y:S01]  /*04b0*/  LDS R27, [R6+UR4+-0x1c] ;  /* 0xffffe404061b7984 */ /* 0x000e220008000800 */
[----:B------:R-:W-:-:S03]  /*04c0*/  FFMA R22, R28, R22, R23 ;  /* 0x000000161c167223 */ /* 0x000fc60000000017 */
[----:B------:R-:W5:Y:S04]  /*04d0*/  LDG.E R23, desc[UR6][R4.64+0x64] ;  /* 0x0000640604177981 */ /* 0x000f68000c1e1900 */
[----:B------:R-:W1:Y:S04]  /*04e0*/  LDS R25, [R6+UR4+-0x24] ;  /* 0xffffdc0406197984 */ /* 0x000e680008000800 */
[----:B------:R-:W5:Y:S01]  /*04f0*/  LDG.E R24, desc[UR6][R4.64+0x68] ;  /* 0x0000680604187981 */ /* 0x000f62000c1e1900 */
[----:B0-----:R-:W-:-:S03]  /*0500*/  FFMA R21, R27, R21, R22 ;  /* 0x000000151b157223 */ /* 0x001fc60000000016 */
[----:B------:R-:W0:Y:S01]  /*0510*/  LDS R22, [R6+UR4+-0x28] ;  /* 0xffffd80406167984 */ /* 0x000e220008000800 */
[----:B------:R-:W-:-:S03]  /*0520*/  FFMA R28, R26, R11, R21 ;  /* 0x0000000b1a1c7223 */ /* 0x000fc60000000015 */
[----:B------:R-:W0:Y:S04]  /*0530*/  LDS R26, [R6+UR4+-0x2c] ;  /* 0xffffd404061a7984 */ /* 0x000e280008000800 */
[----:B------:R-:W0:Y:S04]  /*0540*/  LDS R21, [R6+UR4+-0x30] ;  /* 0xffffd00406157984 */ /* 0x000e280008000800 */
[----:B------:R-:W5:Y:S01]  /*0550*/  LDG.E R11, desc[UR6][R4.64+0x6c] ;  /* 0x00006c06040b7981 */ /* 0x000f62000c1e1900 */
[----:B-1----:R-:W-:-:S03]  /*0560*/  FFMA R25, R25, R20, R28 ;  /* 0x0000001419197223 */ /* 0x002fc6000000001c */
[----:B------:R-:W-:Y:S04]  /*0570*/  LDS R20, [R6+UR4+-0x38] ;  /* 0xffffc80406147984 */ /* 0x000fe80008000800 */
[----:B------:R-:W-:Y:S01]  /*0580*/  LDS R28, [R6+UR4+-0x40] ;  /* 0xffffc004061c7984 */ /* 0x000fe20008000800 */
[----:B0-----:R-:W-:-:S03]  /*0590*/  FFMA R19, R22, R19, R25 ;  /* 0x0000001316137223 */ /* 0x001fc60000000019 */
[----:B------:R-:W0:Y:S04]  /*05a0*/  LDS R25, [R6+UR4+-0x34] ;  /* 0xffffcc0406197984 */ /* 0x000e280008000800 */
[----:B------:R-:W5:Y:S01]  /*05b0*/  LDG.E R22, desc[UR6][R4.64+0x70] ;  /* 0x0000700604167981 */ /* 0x000f62000c1e1900 */
[----:B------:R-:W-:-:S03]  /*05c0*/  FFMA R26, R26, R15, R19 ;  /* 0x0000000f1a1a7223 */ /* 0x000fc60000000013 */
[----:B------:R-:W1:Y:S04]  /*05d0*/  LDS R19, [R6+UR4+-0x3c] ;  /* 0xffffc40406137984 */ /* 0x000e680008000800 */
[----:B------:R-:W5:Y:S01]  /*05e0*/  LDG.E R15, desc[UR6][R4.64+0x74] ;  /* 0x00007406040f7981 */ /* 0x000f62000c1e1900 */
[----:B------:R-:W-:-:S03]  /*05f0*/  FFMA R26, R21, R16, R26 ;  /* 0x00000010151a7223 */ /* 0x000fc6000000001a */
[----:B------:R-:W5:Y:S04]  /*0600*/  LDG.E R16, desc[UR6][R4.64+0x78] ;  /* 0x0000780604107981 */ /* 0x000f68000c1e1900 */
[----:B------:R-:W5:Y:S01]  /*0610*/  LDG.E R21, desc[UR6][R4.64+0x7c] ;  /* 0x00007c0604157981 */ /* 0x000f62000c1e1900 */
[----:B0-----:R-:W-:-:S03]  /*0620*/  FFMA R27, R25, R18, R26 ;  /* 0x00000012191b7223 */ /* 0x001fc6000000001a */
[----:B------:R-:W0:Y:S01]  /*0630*/  LDS R25, [R6+UR4+-0x44] ;  /* 0xffffbc0406197984 */ /* 0x000e220008000800 */
[----:B------:R-:W-:-:S03]  /*0640*/  FFMA R18, R20, R17, R27 ;  /* 0x0000001114127223 */ /* 0x000fc6000000001b */
[----:B------:R-:W2:Y:S04]  /*0650*/  LDS R26, [R6+UR4+-0x48] ;  /* 0xffffb804061a7984 */ /* 0x000ea80008000800 */
[----:B------:R-:W5:Y:S01]  /*0660*/  LDG.E R20, desc[UR6][R4.64+0x80] ;  /* 0x0000800604147981 */ /* 0x000f62000c1e1900 */
[----:B-1----:R-:W-:-:S03]  /*0670*/  FFMA R17, R19, R14, R18 ;  /* 0x0000000e13117223 */ /* 0x002fc60000000012 */
[----:B------:R-:W3:Y:S04]  /*0680*/  LDS R27, [R6+UR4+-0x4c] ;  /* 0xffffb404061b7984 */ /* 0x000ee80008000800 */
[----:B------:R-:W5:Y:S04]  /*0690*/  LDG.E R19, desc[UR6][R4.64+0x84] ;  /* 0x0000840604137981 */ /* 0x000f68000c1e1900 */
[----:B------:R-:W5:Y:S01]  /*06a0*/  LDG.E R18, desc[UR6][R4.64+0x88] ;  /* 0x0000880604127981 */ /* 0x000f62000c1e1900 */
[----:B------:R-:W-:-:S03]  /*06b0*/  FFMA R28, R28, R13, R17 ;  /* 0x0000000d1c1c7223 */ /* 0x000fc60000000011 */
[----:B------:R-:W5:Y:S04]  /*06c0*/  LDG.E R17, desc[UR6][R4.64+0x8c] ;  /* 0x00008c0604117981 */ /* 0x000f68000c1e1900 */
[----:B------:R-:W1:Y:S04]  /*06d0*/  LDS R13, [R6+UR4+-0x50] ;  /* 0xffffb004060d7984 */ /* 0x000e680008000800 */
[----:B------:R-:W5:Y:S01]  /*06e0*/  LDG.E R14, desc[UR6][R4.64+0x90] ;  /* 0x00009006040e7981 */ /* 0x000f62000c1e1900 */
[----:B0-----:R-:W-:-:S03]  /*06f0*/  FFMA R25, R25, R10, R28 ;  /* 0x0000000a19197223 */ /* 0x001fc6000000001c */
[----:B------:R-:W5:Y:S01]  /*0700*/  LDG.E R10, desc[UR6][R4.64+0x94] ;  /* 0x00009406040a7981 */ /* 0x000f62000c1e1900 */
[----:B--2---:R-:W-:-:S03]  /*0710*/  FFMA R28, R26, R7, R25 ;  /* 0x000000071a1c7223 */ /* 0x004fc60000000019 */
[----:B------:R-:W4:Y:S01]  /*0720*/  LDS R26, [R6+UR4+-0x54] ;  /* 0xffffac04061a7984 */ /* 0x000f220008000800 */
[----:B---3--:R-:W-:-:S03]  /*0730*/  FFMA R28, R27, R0, R28 ;  /* 0x000000001b1c7223 */ /* 0x008fc6000000001c */
[----:B------:R-:W2:Y:S04]  /*0740*/  LDG.E R0, desc[UR6][R4.64+0x98] ;  /* 0x0000980604007981 */ /* 0x000ea8000c1e1900 */
[----:B------:R-:W3:Y:S01]  /*0750*/  LDG.E R7, desc[UR6][R4.64+0x9c] ;  /* 0x00009c0604077981 */ /* 0x000ee2000c1e1900 */
[----:B-1----:R-:W-:-:S03]  /*0760*/  FFMA R25, R13, R12, R28 ;  /* 0x0000000c0d197223 */ /* 0x002fc6000000001c */
[----:B------:R-:W3:Y:S04]  /*0770*/  LDG.E R13, desc[UR6][R4.64+0xa0] ;  /* 0x0000a006040d7981 */ /* 0x000ee8000c1e1900 */
[----:B------:R-:W3:Y:S04]  /*0780*/  LDG.E R12, desc[UR6][R4.64+0xa4] ;  /* 0x0000a406040c7981 */ /* 0x000ee8000c1e1900 */
[----:B------:R-:W-:Y:S01]  /*0790*/  LDS R28, [R6+UR4+-0x68] ;  /* 0xffff9804061c7984 */ /* 0x000fe20008000800 */
[----:B----4-:R-:W-:-:S03]  /*07a0*/  FFMA R25, R26, R9, R25 ;  /* 0x000000091a197223 */ /* 0x010fc60000000019 */
[----:B------:R-:W4:Y:S04]  /*07b0*/  LDG.E R9, desc[UR6][R4.64+0xa8] ;  /* 0x0000a80604097981 */ /* 0x000f28000c1e1900 */
[----:B------:R-:W5:Y:S02]  /*07c0*/  LDS R26, [R6+UR4+-0x58] ;  /* 0xffffa804061a7984 */ /* 0x000f640008000800 */
[----:B-----5:R-:W-:Y:S02]  /*07d0*/  FFMA R8, R26, R8, R25 ;  /* 0x000000081a087223 */ /* 0x020fe40000000019 */
[----:B------:R-:W0:Y:S04]  /*07e0*/  LDS R25, [R6+UR4+-0x5c] ;  /* 0xffffa40406197984 */ /* 0x000e280008000800 */
[----:B------:R-:W1:Y:S01]  /*07f0*/  LDS R26, [R6+UR4+-0x60] ;  /* 0xffffa004061a7984 */ /* 0x000e620008000800 */
[----:B0-----:R-:W-:-:S03]  /*0800*/  FFMA R23, R25, R23, R8 ;  /* 0x0000001719177223 */ /* 0x001fc60000000008 */
[----:B------:R-:W0:Y:S04]  /*0810*/  LDS R25, [R6+UR4+-0x64] ;  /* 0xffff9c0406197984 */ /* 0x000e280008000800 */
[----:B------:R-:W5:Y:S01]  /*0820*/  LDG.E R8, desc[UR6][R4.64+0xac] ;  /* 0x0000ac0604087981 */ /* 0x000f62000c1e1900 */
[----:B-1----:R-:W-:-:S03]  /*0830*/  FFMA R26, R26, R24, R23 ;  /* 0x000000181a1a7223 */ /* 0x002fc60000000017 */
[----:B------:R-:W1:Y:S04]  /*0840*/  LDS R24, [R6+UR4+-0x6c] ;  /* 0xffff940406187984 */ /* 0x000e680008000800 */
[----:B------:R-:W-:Y:S01]  /*0850*/  LDS R23, [R6+UR4+-0x78] ;  /* 0xffff880406177984 */ /* 0x000fe20008000800 */
[----:B0-----:R-:W-:-:S03]  /*0860*/  FFMA R11, R25, R11, R26 ;  /* 0x0000000b190b7223 */ /* 0x001fc6000000001a */
[----:B------:R-:W0:Y:S04]  /*0870*/  LDS R25, [R6+UR4+-0x70] ;  /* 0xffff900406197984 */ /* 0x000e280008000800 */
[----:B------:R-:W0:Y:S01]  /*0880*/  LDS R26, [R6+UR4+-0x74] ;  /* 0xffff8c04061a7984 */ /* 0x000e220008000800 */
[----:B------:R-:W-:-:S03]  /*0890*/  FFMA R27, R28, R22, R11 ;  /* 0x000000161c1b7223 */ /* 0x000fc6000000000b */
[----:B------:R-:W5:Y:S01]  /*08a0*/  LDG.E R11, desc[UR6][R4.64+0xb0] ;  /* 0x0000b006040b7981 */ /* 0x000f62000c1e1900 */
[----:B-1----:R-:W-:-:S03]  /*08b0*/  FFMA R22, R24, R15, R27 ;  /* 0x0000000f18167223 */ /* 0x002fc6000000001b */
[----:B------:R-:W1:Y:S04]  /*08c0*/  LDS R24, [R6+UR4+-0x7c] ;  /* 0xffff840406187984 */ /* 0x000e680008000800 */
[----:B------:R-:W1:Y:S04]  /*08d0*/  LDS R27, [R6+UR4+-0x80] ;  /* 0xffff8004061b7984 */ /* 0x000e680008000800 */
[----:B------:R-:W5:Y:S01]  /*08e0*/  LDG.E R15, desc[UR6][R4.64+0xb4] ;  /* 0x0000b406040f7981 */ /* 0x000f62000c1e1900 */
[----:B0-----:R-:W-:-:S03]  /*08f0*/  FFMA R25, R25, R16, R22 ;  /* 0x0000001019197223 */ /* 0x001fc60000000016 */
[----:B------:R-:W0:Y:S01]  /*0900*/  LDS R22, [R6+UR4+-0x84] ;  /* 0xffff7c0406167984 */ /* 0x000e220008000800 */
[----:B------:R-:W-:-:S03]  /*0910*/  FFMA R26, R26, R21, R25 ;  /* 0x000000151a1a7223 */ /* 0x000fc60000000019 */
[----:B------:R-:W0:Y:S04]  /*0920*/  LDS R25, [R6+UR4+-0x88] ;  /* 0xffff780406197984 */ /* 0x000e280008000800 */
[----:B------:R-:W5:Y:S01]  /*0930*/  LDG.E R16, desc[UR6][R4.64+0xb8] ;  /* 0x0000b80604107981 */ /* 0x000f62000c1e1900 */
[----:B------:R-:W-:-:S03]  /*0940*/  FFMA R23, R23, R20, R26 ;  /* 0x0000001417177223 */ /* 0x000fc6000000001a */
[----:B------:R-:W0:Y:S04]  /*0950*/  LDS R21, [R6+UR4+-0x8c] ;  /* 0xffff740406157984 */ /* 0x000e280008000800 */
[----:B------:R-:W5:Y:S01]  /*0960*/  LDG.E R20, desc[UR6][R4.64+0xbc] ;  /* 0x0000bc0604147981 */ /* 0x000f62000c1e1900 */
[----:B-1----:R-:W-:-:S03]  /*0970*/  FFMA R24, R24, R19, R23 ;  /* 0x0000001318187223 */ /* 0x002fc60000000017 */
[----:B------:R-:W2:Y:S01]  /*0980*/  LDS R23, [R6+UR4+-0x90] ;  /* 0xffff700406177984 */ /* 0x000ea20008000800 */
[----:B------:R-:W-:-:S03]  /*0990*/  FFMA R27, R27, R18, R24 ;  /* 0x000000121b1b7223 */ /* 0x000fc60000000018 */
[----:B------:R-:W5:Y:S04]  /*09a0*/  LDG.E R19, desc[UR6][R4.64+0xc0] ;  /* 0x0000c00604137981 */ /* 0x000f68000c1e1900 */
[----:B------:R-:W3:Y:S04]  /*09b0*/  LDS R18, [R6+UR4+-0x94] ;  /* 0xffff6c0406127984 */ /* 0x000ee80008000800 */
[----:B------:R-:W5:Y:S01]  /*09c0*/  LDG.E R24, desc[UR6][R4.64+0xc4] ;  /* 0x0000c40604187981 */ /* 0x000f62000c1e1900 */
[----:B0-----:R-:W-:-:S03]  /*09d0*/  FFMA R26, R22, R17, R27 ;  /* 0x00000011161a7223 */ /* 0x001fc6000000001b */
[----:B------:R-:W0:Y:S04]  /*09e0*/  LDS R22, [R6+UR4+-0x98] ;  /* 0xffff680406167984 */ /* 0x000e280008000800 */
[----:B------:R-:W5:Y:S01]  /*09f0*/  LDG.E R17, desc[UR6][R4.64+0xc8] ;  /* 0x0000c80604117981 */ /* 0x000f62000c1e1900 */
[----:B------:R-:W-:-:S03]  /*0a00*/  FFMA R26, R25, R14, R26 ;  /* 0x0000000e191a7223 */ /* 0x000fc6000000001a */
[----:B------:R-:W1:Y:S04]  /*0a10*/  LDS R25, [R6+UR4+-0x9c] ;  /* 0xffff640406197984 */ /* 0x000e680008000800 */
[----:B------:R-:W5:Y:S01]  /*0a20*/  LDG.E R14, desc[UR6][R4.64+0xcc] ;  /* 0x0000cc06040e7981 */ /* 0x000f62000c1e1900 */
[----:B------:R-:W-:-:S03]  /*0a30*/  FFMA R26, R21, R10, R26 ;  /* 0x0000000a151a7223 */ /* 0x000fc6000000001a */
[----:B------:R-:W4:Y:S04]  /*0a40*/  LDS R10, [R6+UR4+-0xa0] ;  /* 0xffff6004060a7984 */ /* 0x000f280008000800 */
[----:B------:R-:W5:Y:S01]  /*0a50*/  LDG.E R21, desc[UR6][R4.64+0xd0] ;  /* 0x0000d00604157981 */ /* 0x000f62000c1e1900 */
[----:B--2---:R-:W-:-:S03]  /*0a60*/  FFMA R27, R23, R0, R26 ;  /* 0x00000000171b7223 */ /* 0x004fc6000000001a */
[----:B------:R-:W2:Y:S04]  /*0a70*/  LDG.E R0, desc[UR6][R4.64+0xd4] ;  /* 0x0000d40604007981 */ /* 0x000ea8000c1e1900 */
[----:B------:R-:W2:Y:S01]  /*0a80*/  LDG.E R23, desc[UR6][R4.64+0xd8] ;  /* 0x0000d80604177981 */ /* 0x000ea2000c1e1900 */
[----:B---3--:R-:W-:-:S03]  /*0a90*/  FFMA R27, R18, R7, R27 ;  /* 0x00000007121b7223 */ /* 0x008fc6000000001b */
[----:B------:R-:W3:Y:S01]  /*0aa0*/  LDG.E R18, desc[UR6][R4.64+0xdc] ;  /* 0x0000dc0604127981 */ /* 0x000ee2000c1e1900 */
[----:B0-----:R-:W-:-:S03]  /*0ab0*/  FFMA R26, R22, R13, R27 ;  /* 0x0000000d161a7223 */ /* 0x001fc6000000001b */
[----:B------:R-:W3:Y:S04]  /*0ac0*/  LDG.E R7, desc[UR6][R4.64+0xe0] ;  /* 0x0000e00604077981 */ /* 0x000ee8000c1e1900 */
[----:B------:R-:W3:Y:S01]  /*0ad0*/  LDG.E R22, desc[UR6][R4.64+0xe4] ;  /* 0x0000e40604167981 */ /* 0x000ee2000c1e1900 */
[----:B-1----:R-:W-:-:S03]  /*0ae0*/  FFMA R27, R25, R12, R26 ;  /* 0x0000000c191b7223 */ /* 0x002fc6000000001a */
[----:B------:R-:W3:Y:S04]  /*0af0*/  LDG.E R13, desc[UR6][R4.64+0xe8] ;  /* 0x0000e806040d7981 */ /* 0x000ee8000c1e1900 */
[----:B------:R-:W3:Y:S04]  /*0b00*/  LDG.E R25, desc[UR6][R4.64+0xec] ;  /* 0x0000ec0604197981 */ /* 0x000ee8000c1e1900 */
[----:B------:R-:W3:Y:S04]  /*0b10*/  LDG.E R12, desc[UR6][R4.64+0xf0] ;  /* 0x0000f006040c7981 */ /* 0x000ee8000c1e1900 */
[----:B------:R-:W-:Y:S01]  /*0b20*/  LDS R26, [R6+UR4+-0xb8] ;  /* 0xffff4804061a7984 */ /* 0x000fe20008000800 */
[----:B----4-:R-:W-:-:S03]  /*0b30*/  FFMA R27, R10, R9, R27 ;  /* 0x000000090a1b7223 */ /* 0x010fc6000000001b */
[----:B------:R0:W4:Y:S04]  /*0b40*/  LDG.E R9, desc[UR6][R4.64+0xf4] ;  /* 0x0000f40604097981 */ /* 0x000128000c1e1900 */
[----:B------:R-:W5:Y:S02]  /*0b50*/  LDS R10, [R6+UR4+-0xa4] ;  /* 0xffff5c04060a7984 */ /* 0x000f640008000800 */
[----:B-----5:R-:W-:Y:S02]  /*0b60*/  FFMA R8, R10, R8, R27 ;  /* 0x000000080a087223 */ /* 0x020fe4000000001b */
[----:B------:R-:W1:Y:S04]  /*0b70*/  LDS R27, [R6+UR4+-0xa8] ;  /* 0xffff5804061b7984 */ /* 0x000e680008000800 */
[----:B------:R-:W5:Y:S01]  /*0b80*/  LDS R10, [R6+UR4+-0xb0] ;  /* 0xffff5004060a7984 */ /* 0x000f620008000800 */
[----:B-1----:R-:W-:-:S03]  /*0b90*/  FFMA R8, R27, R11, R8 ;  /* 0x0000000b1b087223 */ /* 0x002fc60000000008 */
[----:B------:R-:W1:Y:S04]  /*0ba0*/  LDS R27, [R6+UR4+-0xb4] ;  /* 0xffff4c04061b7984 */ /* 0x000e680008000800 */
[----:B------:R-:W-:Y:S01]  /*0bb0*/  LDS R11, [R6+UR4+-0xc4] ;  /* 0xffff3c04060b7984 */ /* 0x000fe20008000800 */
[----:B------:R-:W-:-:S03]  /*0bc0*/  FFMA R29, R29, R15, R8 ;  /* 0x0000000f1d1d7223 */ /* 0x000fc60000000008 */
[----:B------:R-:W0:Y:S04]  /*0bd0*/  LDS R15, [R6+UR4+-0xbc] ;  /* 0xffff4404060f7984 */ /* 0x000e280008000800 */
[----:B------:R-:W0:Y:S01]  /*0be0*/  LDS R8, [R6+UR4+-0xc0] ;  /* 0xffff400406087984 */ /* 0x000e220008000800 */
[----:B-----5:R-:W-:-:S03]  /*0bf0*/  FFMA R10, R10, R16, R29 ;  /* 0x000000100a0a7223 */ /* 0x020fc6000000001d */
[----:B------:R-:W-:Y:S01]  /*0c00*/  LDS R16, [R6+UR4+-0xd0] ;  /* 0xffff300406107984 */ /* 0x000fe20008000800 */
[----:B-1----:R-:W-:-:S03]  /*0c10*/  FFMA R29, R27, R20, R10 ;  /* 0x000000141b1d7223 */ /* 0x002fc6000000000a */
[----:B------:R-:W1:Y:S04]  /*0c20*/  LDS R10, [R6+UR4+-0xc8] ;  /* 0xffff3804060a7984 */ /* 0x000e680008000800 */
[----:B------:R-:W2:Y:S01]  /*0c30*/  LDS R27, [R6+UR4+-0xcc] ;  /* 0xffff3404061b7984 */ /* 0x000ea20008000800 */
[----:B------:R-:W-:-:S03]  /*0c40*/  FFMA R26, R26, R19, R29 ;  /* 0x000000131a1a7223 */ /* 0x000fc6000000001d */
[----:B------:R-:W3:Y:S04]  /*0c50*/  LDS R19, [R6+UR4+-0xd4] ;  /* 0xffff2c0406137984 */ /* 0x000ee80008000800 */
[----:B------:R-:W5:Y:S01]  /*0c60*/  LDS R20, [R6+UR4+-0xd8] ;  /* 0xffff280406147984 */ /* 0x000f620008000800 */
[----:B0-----:R-:W-:-:S03]  /*0c70*/  FFMA R15, R15, R24, R26 ;  /* 0x000000180f0f7223 */ /* 0x001fc6000000001a */
[----:B------:R-:W-:Y:S01]  /*0c80*/  LDS R24, [R6+UR4+-0xe0] ;  /* 0xffff200406187984 */ /* 0x000fe20008000800 */
[----:B------:R-:W-:-:S03]  /*0c90*/  FFMA R26, R8, R17, R15 ;  /* 0x00000011081a7223 */ /* 0x000fc6000000000f */
[----:B------:R0:W5:Y:S01]  /*0ca0*/  LDS R15, [R6+UR4+-0xdc] ;  /* 0xffff2404060f7984 */ /* 0x0001620008000800 */
[----:B------:R-:W-:Y:S01]  /*0cb0*/  IADD3 R8, PT, PT, R6, UR4, RZ ;  /* 0x0000000406087c10 */ /* 0x000fe2000fffe0ff */
[----:B------:R-:W-:-:S04]  /*0cc0*/  FFMA R17, R11, R14, R26 ;  /* 0x0000000e0b117223 */ /* 0x000fc8000000001a */
[----:B------:R-:W5:Y:S04]  /*0cd0*/  LDS R14, [R8+-0xe4] ;  /* 0xffff1c00080e7984 */ /* 0x000f680000000800 */
[----:B------:R-:W5:Y:S01]  /*0ce0*/  LDS R11, [R8+-0xe8] ;  /* 0xffff1800080b7984 */ /* 0x000f620000000800 */
[----:B-1----:R-:W-:-:S03]  /*0cf0*/  FFMA R26, R10, R21, R17 ;  /* 0x000000150a1a7223 */ /* 0x002fc60000000011 */
[----:B------:R-:W4:Y:S01]  /*0d00*/  LDS R10, [R8+-0xec] ;  /* 0xffff1400080a7984 */ /* 0x000f220000000800 */
[----:B0-----:R-:W-:Y:S01]  /*0d10*/  IADD3 R6, PT, PT, R6, -0xf0, RZ ;  /* 0xffffff1006067810 */ /* 0x001fe20007ffe0ff */
[----:B--2---:R-:W-:-:S04]  /*0d20*/  FFMA R27, R27, R0, R26 ;  /* 0x000000001b1b7223 */ /* 0x004fc8000000001a */
[----:B------:R-:W-:-:S04]  /*0d30*/  FFMA R16, R16, R23, R27 ;  /* 0x0000001710107223 */ /* 0x000fc8000000001b */
[----:B---3--:R-:W-:-:S04]  /*0d40*/  FFMA R19, R19, R18, R16 ;  /* 0x0000001213137223 */ /* 0x008fc80000000010 */
[----:B-----5:R-:W-:Y:S01]  /*0d50*/  FFMA R20, R20, R7, R19 ;  /* 0x0000000714147223 */ /* 0x020fe20000000013 */
[----:B------:R-:W-:-:S03]  /*0d60*/  ISETP.NE.AND P0, PT, R6, -0x4, PT ;  /* 0xfffffffc0600780c */ /* 0x000fc60003f05270 */
[----:B------:R-:W-:-:S04]  /*0d70*/  FFMA R15, R15, R22, R20 ;  /* 0x000000160f0f7223 */ /* 0x000fc80000000014 */
[----:B------:R-:W-:-:S04]  /*0d80*/  FFMA R13, R24, R13, R15 ;  /* 0x0000000d180d7223 */ /* 0x000fc8000000000f */
[----:B------:R-:W-:Y:S01]  /*0d90*/  FFMA R14, R14, R25, R13 ;  /* 0x000000190e0e7223 */ /* 0x000fe2000000000d */
[----:B------:R-:W-:-:S03]  /*0da0*/  IADD3 R4, P1, PT, R4, 0xf0, RZ ;  /* 0x000000f004047810 */ /* 0x000fc60007f3e0ff */
[----:B------:R-:W-:Y:S01]  /*0db0*/  FFMA R11, R11, R12, R14 ;  /* 0x0000000c0b0b7223 */ /* 0x000fe2000000000e */
[----:B------:R-:W-:Y:S02]  /*0dc0*/  IADD3.X R5, PT, PT, RZ, R5, RZ, P1, !PT ;  /* 0x00000005ff057210 */ /* 0x000fe40000ffe4ff */
[----:B------:R-:W-:Y:S01]  /*0dd0*/  IADD3 R12, PT, PT, R8, -0xf0, RZ ;  /* 0xffffff10080c7810 */ /* 0x000fe20007ffe0ff */
[----:B----4-:R-:W-:Y:S01]  /*0de0*/  FFMA R7, R10, R9, R11 ;  /* 0x000000090a077223 */ /* 0x010fe2000000000b */
[----:B------:R-:W-:Y:S06]  /*0df0*/  @P0 BRA `(.L_x_0) ;  /* 0xfffffff400140947 */ /* 0x000fec000383ffff */
[----:B------:R-:W-:Y:S01]  /*0e00*/  STG.E desc[UR6][R2.64], R7 ;  /* 0x0000000702007986 */ /* 0x000fe2000c101906 */
[----:B------:R-:W-:Y:S05]  /*0e10*/  EXIT ;  /* 0x000000000000794d */ /* 0x000fea0003800000 */
.L_x_1:
[----:B------:R-:W-:-:S00]  /*0e20*/  BRA `(.L_x_1) ;  /* 0xfffffffc00fc7947 */ /* 0x000fc0000383ffff */
[----:B------:R-:W-:-:S00]  /*0e30*/  NOP ;  /* 0x0000000000007918 */ /* 0x000fc00000000000 */
        /* <DEDUP_REMOVED lines=12> */
.L_x_38:


//--------------------- .text._Z16k_filtersinogramPfS_ --------------------------
	.section	.text._Z16k_filtersinogramPfS_,"ax",@progbits
	.align	128
        .global         _Z16k_filtersinogramPfS_
        .type           _Z16k_filtersinogramPfS_,@function
        .size           _Z16k_filtersinogramPfS_,(.L_x_39 - _Z16k_filtersinogramPfS_)
        .other          _Z16k_filtersinogramPfS_,@"STO_CUDA_ENTRY STV_DEFAULT"
_Z16k_filtersinogramPfS_:
.text._Z16k_filtersinogramPfS_:
[----:B------:R-:W-:Y:S01]  /*0000*/  LDC R1, c[0x0][0x37c] ;  /* 0x0000df00ff017b82 */ /* 0x000fe20000000800 */
[----:B------:R-:W0:Y:S07]  /*0010*/  S2R R11, SR_TID.X ;  /* 0x00000000000b7919 */ /* 0x000e2e0000002100 */
[----:B------:R-:W1:Y:S01]  /*0020*/  LDC.64 R2, c[0x0][0x380] ;  /* 0x0000e000ff027b82 */ /* 0x000e620000000a00 */
[----:B------:R-:W2:Y:S01]  /*0030*/  LDCU.64 UR8, c[0x0][0x358] ;  /* 0x00006b00ff0877ac */ /* 0x000ea20008000a00 */
[----:B------:R-:W3:Y:S06]  /*0040*/  S2R R0, SR_CTAID.X ;  /* 0x0000000000007919 */ /* 0x000eec0000002500 */
[----:B------:R-:W4:Y:S01]  /*0050*/  LDC.64 R4, c[0x0][0x388] ;  /* 0x0000e200ff047b82 */ /* 0x000f220000000a00 */
[C---:B0-----:R-:W-:Y:S01]  /*0060*/  ISETP.NE.AND P0, PT, R11.reuse, RZ, PT ;  /* 0x000000ff0b00720c */ /* 0x041fe20003f05270 */
[----:B----4-:R-:W-:-:S04]  /*0070*/  IMAD.WIDE.U32 R4, R11, 0x4, R4 ;  /* 0x000000040b047825 */ /* 0x010fc800078e0004 */
[----:B---3--:R-:W-:Y:S01]  /*0080*/  IMAD R9, R11, 0xb4, R0 ;  /* 0x000000b40b097824 */ /* 0x008fe200078e0200 */
[----:B--2---:R-:W2:Y:S03]  /*0090*/  LDG.E R15, desc[UR8][R4.64] ;  /* 0x00000008040f7981 */ /* 0x004ea6000c1e1900 */
[----:B-1----:R-:W-:Y:S01]  /*00a0*/  IMAD.WIDE.U32 R2, R9, 0x4, R2 ;  /* 0x0000000409027825 */ /* 0x002fe200078e0002 */
[----:B------:R-:W3:Y:S03]  /*00b0*/  LDG.E R17, desc[UR8][R4.64+0x5c0] ;  /* 0x0005c00804117981 */ /* 0x000ee6000c1e1900 */
[----:B------:R-:W0:Y:S01]  /*00c0*/  @!P0 LDC.64 R6, c[0x0][0x388] ;  /* 0x0000e200ff068b82 */ /* 0x000e220000000a00 */
[----:B------:R-:W4:Y:S04]  /*00d0*/  LDG.E R0, desc[UR8][R2.64] ;  /* 0x0000000802007981 */ /* 0x000f28000c1e1900 */
[----:B0-----:R-:W5:Y:S03]  /*00e0*/  @!P0 LDG.E R14, desc[UR8][R6.64+0x5bc] ;  /* 0x0005bc08060e8981 */ /* 0x001f66000c1e1900 */
[----:B------:R-:W0:Y:S01]  /*00f0*/  S2UR UR6, SR_CgaCtaId ;  /* 0x00000000000679c3 */ /* 0x000e220000008800 */
[----:B------:R-:W-:-:S02]  /*0100*/  UMOV UR4, 0x400 ;  /* 0x0000040000047882 */ /* 0x000fc40000000000 */
[----:B------:R-:W-:Y:S02]  /*0110*/  UIADD3 UR5, UPT, UPT, UR4, 0x5bc, URZ ;  /* 0x000005bc04057890 */ /* 0x000fe4000fffe0ff */
[----:B0-----:R-:W-:Y:S02]  /*0120*/  ULEA UR4, UR6, UR4, 0x18 ;  /* 0x0000000406047291 */ /* 0x001fe4000f8ec0ff */
[----:B------:R-:W-:-:S04]  /*0130*/  ULEA UR5, UR6, UR5, 0x18 ;  /* 0x0000000506057291 */ /* 0x000fc8000f8ec0ff */
[C---:B------:R-:W-:Y:S02]  /*0140*/  LEA R13, R11.reuse, UR4, 0x2 ;  /* 0x000000040b0d7c11 */ /* 0x040fe4000f8e10ff */
[----:B------:R-:W-:Y:S01]  /*0150*/  LEA R12, R11, UR5, 0x2 ;  /* 0x000000050b0c7c11 */ /* 0x000fe2000f8e10ff */
[----:B------:R-:W-:Y:S02]  /*0160*/  UIADD3 UR5, UPT, UPT, UR4, 0x59c, URZ ;  /* 0x0000059c04057890 */ /* 0x000fe4000fffe0ff */
[----:B----4-:R-:W-:Y:S04]  /*0170*/  STS [R13], R0 ;  /* 0x000000000d007388 */ /* 0x010fe80000000800 */
[----:B--2---:R-:W-:Y:S04]  /*0180*/  STS [R12], R15 ;  /* 0x0000000f0c007388 */ /* 0x004fe80000000800 */
[----:B---3--:R-:W-:Y:S04]  /*0190*/  STS [R12+0x5c0], R17 ;  /* 0x0005c0110c007388 */ /* 0x008fe80000000800 */
[----:B-----5:R-:W-:Y:S01]  /*01a0*/  @!P0 STS [UR4+0xb78], R14 ;  /* 0x000b780eff008988 */ /* 0x020fe20008000804 */
[----:B------:R-:W-:Y:S06]  /*01b0*/  BAR.SYNC.DEFER_BLOCKING 0x0 ;  /* 0x0000000000007b1d */ /* 0x000fec0000010000 */
[----:B------:R-:W-:Y:S04]  /*01c0*/  LDS.128 R8, [UR4+0x5b0] ;  /* 0x0005b004ff087984 */ /* 0x000fe80008000c00 */
[----:B------:R-:W0:Y:S04]  /*01d0*/  LDS R19, [R12+0x4] ;  /* 0x000004000c137984 */ /* 0x000e280000000800 */
[----:B------:R-:W1:Y:S04]  /*01e0*/  LDS R21, [R12+0x8] ;  /* 0x000008000c157984 */ /* 0x000e680000000800 */
[----:B------:R-:W2:Y:S04]  /*01f0*/  LDS R16, [R12+0xc] ;  /* 0x00000c000c107984 */ /* 0x000ea80000000800 */
[----:B------:R-:W-:Y:S04]  /*0200*/  LDS R18, [R12+0x10] ;  /* 0x000010000c127984 */ /* 0x000fe80000000800 */
[----:B------:R-:W3:Y:S04]  /*0210*/  LDS.128 R4, [UR4+0x5a0] ;  /* 0x0005a004ff047984 */ /* 0x000ee80008000c00 */
[----:B------:R-:W4:Y:S04]  /*0220*/  LDS R0, [R12+0x14] ;  /* 0x000014000c007984 */ /* 0x000f280000000800 */
[----:B------:R-:W5:Y:S04]  /*0230*/  LDS R13, [R12+0x18] ;  /* 0x000018000c0d7984 */ /* 0x000f680000000800 */
[----:B------:R-:W5:Y:S01]  /*0240*/  LDS R20, [R12+0x1c] ;  /* 0x00001c000c147984 */ /* 0x000f620000000800 */
[----:B0-----:R-:W-:-:S04]  /*0250*/  FFMA R10, R10, R19, RZ ;  /* 0x000000130a0a7223 */ /* 0x001fc800000000ff */
[----:B-1----:R-:W-:-:S04]  /*0260*/  FFMA R9, R21, R9, R10 ;  /* 0x0000000915097223 */ /* 0x002fc8000000000a */
[----:B--2---:R-:W-:-:S04]  /*0270*/  FFMA R8, R16, R8, R9 ;  /* 0x0000000810087223 */ /* 0x004fc80000000009 */
[----:B---3--:R-:W-:-:S04]  /*0280*/  FFMA R7, R7, R18, R8 ;  /* 0x0000001207077223 */ /* 0x008fc80000000008 */
[----:B----4-:R-:W-:-:S04]  /*0290*/  FFMA R0, R0, R6, R7 ;  /* 0x0000000600007223 */ /* 0x010fc80000000007 */
[----:B-----5:R-:W-:Y:S01]  /*02a0*/  FFMA R5, R13, R5, R0 ;  /* 0x000000050d057223 */ /* 0x020fe20000000000 */
[----:B------:R-:W-:Y:S01]  /*02b0*/  HFMA2 R0, -RZ, RZ, 0, 8.55922698974609375e-05 ;  /* 0x0000059cff007431 */ /* 0x000fe200000001ff */
[----:B------:R-:W-:Y:S02]  /*02c0*/  MOV R10, UR5 ;  /* 0x00000005000a7c02 */ /* 0x000fe40008000f00 */
[----:B------:R-:W-:Y:S01]  /*02d0*/  FFMA R7, R20, R4, R5 ;  /* 0x0000000414077223 */ /* 0x000fe20000000005 */
[----:B------:R-:W-:-:S07]  /*02e0*/  IADD3 R5, PT, PT, R12, 0x18, RZ ;  /* 0x000000180c057810 */ /* 0x000fce0007ffe0ff */
.L_x_2:
[----:B------:R-:W-:Y:S04]  /*02f0*/  LDS R4, [R10] ;  /* 0x000000000a047984 */ /* 0x000fe80000000800 */
[----:B------:R-:W0:Y:S04]  /*0300*/  LDS R14, [R5+0x8] ;  /* 0x00000800050e7984 */ /* 0x000e280000000800 */
[----:B------:R-:W-:Y:S04]  /*0310*/  LDS R27, [R0+UR4+-0x4] ;  /* 0xfffffc04001b7984 */ /* 0x000fe80008000800 */
[----:B------:R-:W1:Y:S04]  /*0320*/  LDS R24, [R5+0xc] ;  /* 0x00000c0005187984 */ /* 0x000e680000000800 */
[----:B------:R-:W-:Y:S04]  /*0330*/  LDS R6, [R0+UR4+-0x8] ;  /* 0xfffff80400067984 */ /* 0x000fe80008000800 */
[----:B------:R-:W2:Y:S04]  /*0340*/  LDS R9, [R5+0x10] ;  /* 0x0000100005097984 */ /* 0x000ea80000000800 */
[----:B------:R-:W-:Y:S04]  /*0350*/  LDS R22, [R0+UR4+-0xc] ;  /* 0xfffff40400167984 */ /* 0x000fe80008000800 */
[----:B------:R-:W3:Y:S04]  /*0360*/  LDS R25, [R5+0x14] ;  /* 0x0000140005197984 */ /* 0x000ee80000000800 */
[----:B------:R-:W-:Y:S04]  /*0370*/  LDS R20, [R0+UR4+-0x10] ;  /* 0xfffff00400147984 */ /* 0x000fe80008000800 */
[----:B------:R-:W4:Y:S04]  /*0380*/  LDS R23, [R5+0x18] ;  /* 0x0000180005177984 */ /* 0x000f280000000800 */
[----:B------:R-:W-:Y:S04]  /*0390*/  LDS R18, [R0+UR4+-0x14] ;  /* 0xffffec0400127984 */ /* 0x000fe80008000800 */
[----:B------:R-:W5:Y:S01]  /*03a0*/  LDS R21, [R5+0x1c] ;  /* 0x00001c0005157984 */ /* 0x000f620000000800 */
[----:B0-----:R-:W-:-:S03]  /*03b0*/  FFMA R4, R4, R14, R7 ;  /* 0x0000000e04047223 */ /* 0x001fc60000000007 */
[----:B------:R-:W-:Y:S04]  /*03c0*/  LDS R16, [R0+UR4+-0x18] ;  /* 0xffffe80400107984 */ /* 0x000fe80008000800 */
[----:B------:R-:W0:Y:S01]  /*03d0*/  LDS R19, [R5+0x20] ;  /* 0x0000200005137984 */ /* 0x000e220000000800 */
[----:B-1----:R-:W-:-:S03]  /*03e0*/  FFMA R27, R27, R24, R4 ;  /* 0x000000181b1b7223 */ /* 0x002fc60000000004 */
[----:B------:R-:W-:Y:S04]  /*03f0*/  LDS R10, [R0+UR4+-0x1c] ;  /* 0xffffe404000a7984 */ /* 0x000fe80008000800 */
[----:B------:R-:W1:Y:S01]  /*0400*/  LDS R11, [R5+0x24] ;  /* 0x00002400050b7984 */ /* 0x000e620000000800 */
[----:B--2---:R-:W-:-:S03]  /*0410*/  FFMA R27, R6, R9, R27 ;  /* 0x00000009061b7223 */ /* 0x004fc6000000001b */
[----:B------:R-:W-:Y:S04]  /*0420*/  LDS R8, [R0+UR4+-0x20] ;  /* 0xffffe00400087984 */ /* 0x000fe80008000800 */
[----:B------:R-:W2:Y:S01]  /*0430*/  LDS R15, [R5+0x28] ;  /* 0x00002800050f7984 */ /* 0x000ea20000000800 */
[----:B---3--:R-:W-:-:S03]  /*0440*/  FFMA R27, R22, R25, R27 ;  /* 0x00000019161b7223 */ /* 0x008fc6000000001b */
[----:B------:R-:W-:Y:S04]  /*0450*/  LDS R12, [R0+UR4+-0x24] ;  /* 0xffffdc04000c7984 */ /* 0x000fe80008000800 */
[----:B------:R-:W3:Y:S01]  /*0460*/  LDS R13, [R5+0x2c] ;  /* 0x00002c00050d7984 */ /* 0x000ee20000000800 */
[----:B----4-:R-:W-:-:S03]  /*0470*/  FFMA R27, R20, R23, R27 ;  /* 0x00000017141b7223 */ /* 0x010fc6000000001b */
[----:B------:R-:W-:Y:S04]  /*0480*/  LDS R14, [R0+UR4+-0x28] ;  /* 0xffffd804000e7984 */ /* 0x000fe80008000800 */
[----:B------:R-:W4:Y:S01]  /*0490*/  LDS R17, [R5+0x30] ;  /* 0x0000300005117984 */ /* 0x000f220000000800 */
[----:B-----5:R-:W-:-:S03]  /*04a0*/  FFMA R27, R18, R21, R27 ;  /* 0x00000015121b7223 */ /* 0x020fc6000000001b */
        /* <DEDUP_REMOVED lines=95> */
[----:B-1----:R-:W-:Y:S01]  /*0aa0*/  FFMA R27, R11, R10, R24 ;  /* 0x0000000a0b1b7223 */ /* 0x002fe20000000018 */
[----:B------:R-:W-:Y:S02]  /*0ab0*/  MOV R24, R5 ;  /* 0x0000000500187202 */ /* 0x000fe40000000f00 */
        /* <DEDUP_REMOVED lines=29> */
[----:B-----5:R-:W-:Y:S01]  /*0c90*/  FFMA R26, R11, R10, R20 ;  /* 0x0000000a0b1a7223 */ /* 0x020fe20000000014 */
[----:B------:R-:W-:Y:S02]  /*0ca0*/  IADD3 R10, PT, PT, R0, UR4, RZ ;  /* 0x00000004000a7c10 */ /* 0x000fe4000fffe0ff */
        /* <DEDUP_REMOVED lines=9> */
[----:B------:R2:W-:Y:S04]  /*0d40*/  LDS R11, [R0+UR4+-0xe0] ;  /* 0xffff2004000b7984 */ /* 0x0005e80008000800 */
[----:B------:R4:W1:Y:S01]  /*0d50*/  LDS R20, [R5+0xe8] ;  /* 0x0000e80005147984 */ /* 0x0008620000000800 */
[----:B---3--:R-:W-:-:S03]  /*0d60*/  FFMA R9, R9, R6, R4 ;  /* 0x0000000609097223 */ /* 0x008fc60000000004 */
[----:B------:R-:W-:Y:S01]  /*0d70*/  LDS R8, [R24+0xec] ;  /* 0x0000ec0018087984 */ /* 0x000fe20000000800 */
[----:B--2---:R-:W-:-:S03]  /*0d80*/  IADD3 R0, PT, PT, R0, -0xf0, RZ ;  /* 0xffffff1000007810 */ /* 0x004fc60007ffe0ff */
[----:B------:R-:W2:Y:S01]  /*0d90*/  LDS R13, [R10+-0xe4] ;  /* 0xffff1c000a0d7984 */ /* 0x000ea20000000800 */
[----:B----4-:R-:W-:Y:S01]  /*0da0*/  FFMA R9, R14, R17, R9 ;  /* 0x000000110e097223 */ /* 0x010fe20000000009 */
[----:B------:R-:W-:Y:S02]  /*0db0*/  ISETP.NE.AND P0, PT, R0, -0x4, PT ;  /* 0xfffffffc0000780c */ /* 0x000fe40003f05270 */
[----:B------:R-:W-:Y:S01]  /*0dc0*/  LDS R25, [R10+-0xe8] ;  /* 0xffff18000a197984 */ /* 0x000fe20000000800 */
[----:B------:R-:W-:-:S03]  /*0dd0*/  IADD3 R5, PT, PT, R5, 0xf0, RZ ;  /* 0x000000f005057810 */ /* 0x000fc60007ffe0ff */
[----:B------:R-:W3:Y:S01]  /*0de0*/  LDS R26, [R24+0xf0] ;  /* 0x0000f000181a7984 */ /* 0x000ee20000000800 */
[----:B-----5:R-:W-:-:S03]  /*0df0*/  FFMA R9, R18, R21, R9 ;  /* 0x0000001512097223 */ /* 0x020fc60000000009 */
[----:B------:R-:W-:Y:S04]  /*0e00*/  LDS R12, [R24+0xf4] ;  /* 0x0000f400180c7984 */ /* 0x000fe80000000800 */
[----:B------:R4:W5:Y:S01]  /*0e10*/  LDS R15, [R10+-0xec] ;  /* 0xffff14000a0f7984 */ /* 0x0009620000000800 */
[----:B0-----:R-:W-:-:S04]  /*0e20*/  FFMA R9, R16, R19, R9 ;  /* 0x0000001310097223 */ /* 0x001fc80000000009 */
[----:B-1----:R-:W-:Y:S01]  /*0e30*/  FFMA R22, R22, R23, R9 ;  /* 0x0000001716167223 */ /* 0x002fe20000000009 */
[----:B----4-:R-:W-:-:S03]  /*0e40*/  IADD3 R10, PT, PT, R10, -0xf0, RZ ;  /* 0xffffff100a0a7810 */ /* 0x010fc60007ffe0ff */
[----:B------:R-:W-:-:S04]  /*0e50*/  FFMA R20, R11, R20, R22 ;  /* 0x000000140b147223 */ /* 0x000fc80000000016 */
[----:B--2---:R-:W-:-:S04]  /*0e60*/  FFMA R8, R13, R8, R20 ;  /* 0x000000080d087223 */ /* 0x004fc80000000014 */
[----:B---3--:R-:W-:-:S04]  /*0e70*/  FFMA R8, R25, R26, R8 ;  /* 0x0000001a19087223 */ /* 0x008fc80000000008 */
[----:B-----5:R-:W-:Y:S01]  /*0e80*/  FFMA R7, R15, R12, R8 ;  /* 0x0000000c0f077223 */ /* 0x020fe20000000008 */
[----:B------:R-:W-:Y:S06]  /*0e90*/  @P0 BRA `(.L_x_2) ;  /* 0xfffffff400140947 */ /* 0x000fec000383ffff */
[----:B------:R-:W-:Y:S01]  /*0ea0*/  STG.E desc[UR8][R2.64], R7 ;  /* 0x0000000702007986 */ /* 0x000fe2000c101908 */
[----:B------:R-:W-:Y:S05]  /*0eb0*/  EXIT ;  /* 0x000000000000794d */ /* 0x000fea0003800000 */
.L_x_3:
        /* <DEDUP_REMOVED lines=12> */
.L_x_39:


//--------------------- .text._Z16k_backprojectionPfS_ --------------------------
	.section	.text._Z16k_backprojectionPfS_,"ax",@progbits
	.align	128
        .global         _Z16k_backprojectionPfS_
        .type           _Z16k_backprojectionPfS_,@function
        .size           _Z16k_backprojectionPfS_,(.L_x_37 - _Z16k_backprojectionPfS_)
        .other          _Z16k_backprojectionPfS_,@"STO_CUDA_ENTRY STV_DEFAULT"
_Z16k_backprojectionPfS_:
.text._Z16k_backprojectionPfS_:
[----:B------:R-:W-:Y:S01]  /*0000*/  LDC R1, c[0x0][0x37c] ;  /* 0x0000df00ff017b82 */ /* 0x000fe20000000800 */
[----:B------:R-:W0:Y:S07]  /*0010*/  S2R R0, SR_TID.X ;  /* 0x0000000000007919 */ /* 0x000e2e0000002100 */
[----:B------:R-:W1:Y:S01]  /*0020*/  S2UR UR4, SR_CTAID.X ;  /* 0x00000000000479c3 */ /* 0x000e620000002500 */
[----:B------:R-:W-:Y:S07]  /*0030*/  BSSY.RECONVERGENT B0, `(.L_x_4) ;  /* 0x0000024000007945 */ /* 0x000fee0003800200 */
[----:B------:R-:W1:Y:S01]  /*0040*/  LDC R3, c[0x0][0x360] ;  /* 0x0000d800ff037b82 */ /* 0x000e620000000800 */
[----:B0-----:R-:W-:-:S02]  /*0050*/  VIADD R5, R0, 0xffffffff ;  /* 0xffffffff00057836 */ /* 0x001fc40000000000 */
[----:B-1----:R-:W-:-:S03]  /*0060*/  IMAD R4, R3, UR4, R0 ;  /* 0x0000000403047c24 */ /* 0x002fc6000f8e0200 */
[----:B------:R-:W-:-:S13]  /*0070*/  ISETP.GT.U32.AND P0, PT, R5, 0xb3, PT ;  /* 0x000000b30500780c */ /* 0x000fda0003f04070 */
[----:B------:R-:W-:Y:S05]  /*0080*/  @P0 BRA `(.L_x_5) ;  /* 0x0000000000780947 */ /* 0x000fea0003800000 */
[----:B------:R-:W0:Y:S01]  /*0090*/  MUFU.RCP64H R7, 180 ;  /* 0x4066800000077908 */ /* 0x000e220000001800 */
[----:B------:R-:W-:Y:S01]  /*00a0*/  IMAD.MOV.U32 R10, RZ, RZ, 0x0 ;  /* 0x00000000ff0a7424 */ /* 0x000fe200078e00ff */
[----:B------:R-:W-:Y:S01]  /*00b0*/  UMOV UR4, 0x54442d18 ;  /* 0x54442d1800047882 */ /* 0x000fe20000000000 */
[----:B------:R-:W-:Y:S01]  /*00c0*/  IMAD.MOV.U32 R11, RZ, RZ, 0x40668000 ;  /* 0x40668000ff0b7424 */ /* 0x000fe200078e00ff */
[----:B------:R-:W-:Y:S01]  /*00d0*/  UMOV UR5, 0x400921fb ;  /* 0x400921fb00057882 */ /* 0x000fe20000000000 */
[----:B------:R-:W-:Y:S01]  /*00e0*/  IMAD.MOV.U32 R6, RZ, RZ, 0x1 ;  /* 0x00000001ff067424 */ /* 0x000fe200078e00ff */
[----:B------:R-:W-:Y:S05]  /*00f0*/  BSSY.RECONVERGENT B1, `(.L_x_6) ;  /* 0x0000011000017945 */ /* 0x000fea0003800200 */
[----:B0-----:R-:W-:-:S08]  /*0100*/  DFMA R2, R6, -R10, 1 ;  /* 0x3ff000000602742b */ /* 0x001fd0000000080a */
[----:B------:R-:W-:Y:S02]  /*0110*/  DFMA R8, R2, R2, R2 ;  /* 0x000000020208722b */ /* 0x000fe40000000002 */
[----:B------:R-:W0:Y:S06]  /*0120*/  I2F.F64.U32 R2, R5 ;  /* 0x0000000500027312 */ /* 0x000e2c0000201800 */
[----:B------:R-:W-:-:S08]  /*0130*/  DFMA R8, R6, R8, R6 ;  /* 0x000000080608722b */ /* 0x000fd00000000006 */
[----:B------:R-:W-:Y:S02]  /*0140*/  DFMA R10, R8, -R10, 1 ;  /* 0x3ff00000080a742b */ /* 0x000fe4000000080a */
[----:B0-----:R-:W-:-:S06]  /*0150*/  DMUL R6, R2, UR4 ;  /* 0x0000000402067c28 */ /* 0x001fcc0008000000 */
[----:B------:R-:W-:-:S04]  /*0160*/  DFMA R10, R8, R10, R8 ;  /* 0x0000000a080a722b */ /* 0x000fc80000000008 */
[----:B------:R-:W-:-:S04]  /*0170*/  FSETP.GEU.AND P1, PT, |R7|, 6.5827683646048100446e-37, PT ;  /* 0x036000000700780b */ /* 0x000fc80003f2e200 */
[----:B------:R-:W-:-:S08]  /*0180*/  DMUL R2, R6, R10 ;  /* 0x0000000a06027228 */ /* 0x000fd00000000000 */
[----:B------:R-:W-:-:S08]  /*0190*/  DFMA R8, R2, -180, R6 ;  /* 0xc06680000208782b */ /* 0x000fd00000000006 */
[----:B------:R-:W-:-:S10]  /*01a0*/  DFMA R2, R10, R8, R2 ;  /* 0x000000080a02722b */ /* 0x000fd40000000002 */
[----:B------:R-:W-:-:S05]  /*01b0*/  FFMA R8, RZ, 3.6015625, R3 ;  /* 0x40668000ff087823 */ /* 0x000fca0000000003 */
[----:B------:R-:W-:-:S13]  /*01c0*/  FSETP.GT.AND P0, PT, |R8|, 1.469367938527859385e-39, PT ;  /* 0x001000000800780b */ /* 0x000fda0003f04200 */
[----:B------:R-:W-:Y:S05]  /*01d0*/  @P0 BRA P1, `(.L_x_7) ;  /* 0x0000000000080947 */ /* 0x000fea0000800000 */
[----:B------:R-:W-:-:S07]  /*01e0*/  MOV R8, 0x200 ;  /* 0x0000020000087802 */ /* 0x000fce0000000f00 */
[----:B------:R-:W-:Y:S05]  /*01f0*/  CALL.REL.NOINC `($__internal_0_$__cuda_sm20_div_rn_f64_full) ;  /* 0x0000001000807944 */ /* 0x000fea0003c00000 */
.L_x_7:
[----:B------:R-:W-:Y:S05]  /*0200*/  BSYNC.RECONVERGENT B1 ;  /* 0x0000000000017941 */ /* 0x000fea0003800200 */
.L_x_6:
[----:B------:R-:W0:Y:S01]  /*0210*/  S2UR UR5, SR_CgaCtaId ;  /* 0x00000000000579c3 */ /* 0x000e220000008800 */
[----:B------:R-:W1:Y:S01]  /*0220*/  F2F.F32.F64 R2, R2 ;  /* 0x0000000200027310 */ /* 0x000e620000301000 */
[----:B------:R-:W-:Y:S02]  /*0230*/  UMOV UR4, 0x400 ;  /* 0x0000040000047882 */ /* 0x000fe40000000000 */
[----:B0-----:R-:W-:-:S06]  /*0240*/  ULEA UR4, UR5, UR4, 0x18 ;  /* 0x0000000405047291 */ /* 0x001fcc000f8ec0ff */
[----:B------:R-:W-:-:S05]  /*0250*/  LEA R5, R0, UR4, 0x2 ;  /* 0x0000000400057c11 */ /* 0x000fca000f8e10ff */
[----:B-1----:R0:W-:Y:S02]  /*0260*/  STS [R5+-0x4], R2 ;  /* 0xfffffc0205007388 */ /* 0x0021e40000000800 */
.L_x_5:
[----:B------:R-:W-:Y:S05]  /*0270*/  BSYNC.RECONVERGENT B0 ;  /* 0x0000000000007941 */ /* 0x000fea0003800200 */
.L_x_4:
[----:B------:R-:W-:Y:S01]  /*0280*/  IMAD.HI R0, R4, 0x59493e15, RZ ;  /* 0x59493e1504007827 */ /* 0x000fe200078e02ff */
[----:B------:R-:W1:Y:S08]  /*0290*/  S2UR UR5, SR_CgaCtaId ;  /* 0x00000000000579c3 */ /* 0x000e700000008800 */
[----:B------:R-:W-:Y:S01]  /*02a0*/  BAR.SYNC.DEFER_BLOCKING 0x0 ;  /* 0x0000000000007b1d */ /* 0x000fe20000010000 */
[----:B------:R-:W-:Y:S01]  /*02b0*/  IMAD.MOV.U32 R6, RZ, RZ, RZ ;  /* 0x000000ffff067224 */ /* 0x000fe200078e00ff */
[----:B------:R-:W-:Y:S01]  /*02c0*/  SHF.R.U32.HI R3, RZ, 0x1f, R0 ;  /* 0x0000001fff037819 */ /* 0x000fe20000011600 */
[----:B0-----:R-:W-:-:S03]  /*02d0*/  IMAD.MOV.U32 R5, RZ, RZ, RZ ;  /* 0x000000ffff057224 */ /* 0x001fc600078e00ff */
[----:B------:R-:W-:Y:S01]  /*02e0*/  UMOV UR4, 0x400 ;  /* 0x0000040000047882 */ /* 0x000fe20000000000 */
[----:B------:R-:W-:Y:S01]  /*02f0*/  LEA.HI.SX32 R3, R0, R3, 0x19 ;  /* 0x0000000300037211 */ /* 0x000fe200078fcaff */
[----:B------:R-:W0:Y:S04]  /*0300*/  LDCU.64 UR6, c[0x0][0x358] ;  /* 0x00006b00ff0677ac */ /* 0x000e280008000a00 */
[C---:B------:R-:W-:Y:S01]  /*0310*/  IMAD R0, R3.reuse, -0x16f, R4 ;  /* 0xfffffe9103007824 */ /* 0x040fe200078e0204 */
[----:B------:R-:W-:-:S03]  /*0320*/  IADD3 R3, PT, PT, -R3, 0xb7, RZ ;  /* 0x000000b703037810 */ /* 0x000fc60007ffe1ff */
[----:B------:R-:W-:Y:S01]  /*0330*/  VIADD R0, R0, 0xffffff49 ;  /* 0xffffff4900007836 */ /* 0x000fe20000000000 */
[----:B------:R-:W-:-:S04]  /*0340*/  I2FP.F32.S32 R3, R3 ;  /* 0x0000000300037245 */ /* 0x000fc80000201400 */
[----:B------:R-:W-:Y:S01]  /*0350*/  I2FP.F32.S32 R2, R0 ;  /* 0x0000000000027245 */ /* 0x000fe20000201400 */
[----:B-1----:R-:W-:-:S12]  /*0360*/  ULEA UR5, UR5, UR4, 0x18 ;  /* 0x0000000405057291 */ /* 0x002fd8000f8ec0ff */
.L_x_18:
[----:B------:R-:W-:-:S06]  /*0370*/  LEA R18, R5, UR5, 0x2 ;  /* 0x0000000505127c11 */ /* 0x000fcc000f8e10ff */
[----:B------:R-:W1:Y:S02]  /*0380*/  LDS R18, [R18] ;  /* 0x0000000012127984 */ /* 0x000e640000000800 */
[C---:B-1----:R-:W-:Y:S01]  /*0390*/  FMUL R0, R18.reuse, 0.63661974668502807617 ;  /* 0x3f22f98312007820 */ /* 0x042fe20000400000 */
[----:B------:R-:W-:-:S05]  /*03a0*/  FSETP.GE.AND P0, PT, |R18|, 105615, PT ;  /* 0x47ce47801200780b */ /* 0x000fca0003f06200 */
[----:B------:R-:W1:Y:S02]  /*03b0*/  F2I.NTZ R0, R0 ;  /* 0x0000000000007305 */ /* 0x000e640000203100 */
[----:B-1----:R-:W-:Y:S01]  /*03c0*/  I2FP.F32.S32 R23, R0 ;  /* 0x0000000000177245 */ /* 0x002fe20000201400 */
[----:B------:R-:W-:-:S04]  /*03d0*/  IMAD.MOV.U32 R22, RZ, RZ, R0 ;  /* 0x000000ffff167224 */ /* 0x000fc800078e0000 */
[----:B------:R-:W-:-:S04]  /*03e0*/  FFMA R8, R23, -1.5707962512969970703, R18 ;  /* 0xbfc90fda17087823 */ /* 0x000fc80000000012 */
[----:B------:R-:W-:-:S04]  /*03f0*/  FFMA R8, R23, -7.5497894158615963534e-08, R8 ;  /* 0xb3a2216817087823 */ /* 0x000fc80000000008 */
[----:B------:R-:W-:-:S04]  /*0400*/  FFMA R23, R23, -5.3903029534742383927e-15, R8 ;  /* 0xa7c234c517177823 */ /* 0x000fc80000000008 */
[----:B------:R-:W-:Y:S01]  /*0410*/  IMAD.MOV.U32 R8, RZ, RZ, R23 ;  /* 0x000000ffff087224 */ /* 0x000fe200078e0017 */
[----:B------:R-:W-:Y:S06]  /*0420*/  @!P0 BRA `(.L_x_8) ;  /* 0x0000000400748947 */ /* 0x000fec0003800000 */
[----:B------:R-:W-:-:S13]  /*0430*/  FSETP.NEU.AND P0, PT, |R18|, +INF , PT ;  /* 0x7f8000001200780b */ /* 0x000fda0003f0d200 */
[----:B------:R-:W-:Y:S01]  /*0440*/  @!P0 FMUL R8, RZ, R18 ;  /* 0x00000012ff088220 */ /* 0x000fe20000400000 */
[----:B------:R-:W-:Y:S01]  /*0450*/  @!P0 IMAD.MOV.U32 R0, RZ, RZ, RZ ;  /* 0x000000ffff008224 */ /* 0x000fe200078e00ff */
[----:B------:R-:W-:Y:S06]  /*0460*/  @!P0 BRA `(.L_x_8) ;  /* 0x0000000400648947 */ /* 0x000fec0003800000 */
[----:B------:R-:W-:Y:S01]  /*0470*/  SHF.L.U32 R0, R18, 0x8, RZ ;  /* 0x0000000812007819 */ /* 0x000fe200000006ff */
[----:B------:R-:W-:Y:S01]  /*0480*/  IMAD.MOV.U32 R19, RZ, RZ, RZ ;  /* 0x000000ffff137224 */ /* 0x000fe200078e00ff */
[----:B------:R-:W1:Y:S01]  /*0490*/  LDCU.64 UR8, c[0x4][URZ] ;  /* 0x01000000ff0877ac */ /* 0x000e620008000a00 */
[----:B------:R-:W-:Y:S01]  /*04a0*/  IMAD.MOV.U32 R21, RZ, RZ, RZ ;  /* 0x000000ffff157224 */ /* 0x000fe200078e00ff */
[----:B------:R-:W-:Y:S01]  /*04b0*/  LOP3.LUT R25, R0, 0x80000000, RZ, 0xfc, !PT ;  /* 0x8000000000197812 */ /* 0x000fe200078efcff */
[----:B------:R-:W-:Y:S01]  /*04c0*/  IMAD.MOV.U32 R12, RZ, RZ, RZ ;  /* 0x000000ffff0c7224 */ /* 0x000fe200078e00ff */
[----:B------:R-:W-:-:S06]  /*04d0*/  UMOV UR4, URZ ;  /* 0x000000ff00047c82 */ /* 0x000fcc0008000000 */
.L_x_9:
[----:B-1----:R-:W-:Y:S02]  /*04e0*/  IMAD.U32 R8, RZ, RZ, UR8 ;  /* 0x00000008ff087e24 */ /* 0x002fe4000f8e00ff */
[----:B------:R-:W-:-:S05]  /*04f0*/  IMAD.U32 R9, RZ, RZ, UR9 ;  /* 0x00000009ff097e24 */ /* 0x000fca000f8e00ff */
[----:B0-----:R-:W2:Y:S01]  /*0500*/  LDG.E.CONSTANT R8, desc[UR6][R8.64] ;  /* 0x0000000608087981 */ /* 0x001ea2000c1e9900 */
[----:B------:R-:W-:Y:S01]  /*0510*/  UIADD3 UR4, UPT, UPT, UR4, 0x1, URZ ;  /* 0x0000000104047890 */ /* 0x000fe2000fffe0ff */
[C---:B------:R-:W-:Y:S01]  /*0520*/  ISETP.EQ.AND P0, PT, R12.reuse, RZ, PT ;  /* 0x000000ff0c00720c */ /* 0x040fe20003f02270 */
[----:B------:R-:W-:Y:S01]  /*0530*/  UIADD3 UR8, UP1, UPT, UR8, 0x4, URZ ;  /* 0x0000000408087890 */ /* 0x000fe2000ff3e0ff */
[C---:B------:R-:W-:Y:S01]  /*0540*/  ISETP.EQ.AND P1, PT, R12.reuse, 0x4, PT ;  /* 0x000000040c00780c */ /* 0x040fe20003f22270 */
[----:B------:R-:W-:Y:S01]  /*0550*/  UISETP.NE.AND UP0, UPT, UR4, 0x6, UPT ;  /* 0x000000060400788c */ /* 0x000fe2000bf05270 */
[C---:B------:R-:W-:Y:S01]  /*0560*/  ISETP.EQ.AND P2, PT, R12.reuse, 0x8, PT ;  /* 0x000000080c00780c */ /* 0x040fe20003f42270 */
[----:B------:R-:W-:Y:S01]  /*0570*/  UIADD3.X UR9, UPT, UPT, URZ, UR9, URZ, UP1, !UPT ;  /* 0x00000009ff097290 */ /* 0x000fe20008ffe4ff */
[C---:B------:R-:W-:Y:S02]  /*0580*/  ISETP.EQ.AND P3, PT, R12.reuse, 0xc, PT ;  /* 0x0000000c0c00780c */ /* 0x040fe40003f62270 */
[----:B------:R-:W-:-:S02]  /*0590*/  ISETP.EQ.AND P4, PT, R12, 0x10, PT ;  /* 0x000000100c00780c */ /* 0x000fc40003f82270 */
[C---:B------:R-:W-:Y:S01]  /*05a0*/  ISETP.EQ.AND P5, PT, R12.reuse, 0x14, PT ;  /* 0x000000140c00780c */ /* 0x040fe20003fa2270 */
[----:B------:R-:W-:Y:S02]  /*05b0*/  VIADD R12, R12, 0x4 ;  /* 0x000000040c0c7836 */ /* 0x000fe40000000000 */
[----:B--2---:R-:W-:-:S03]  /*05c0*/  IMAD.WIDE.U32 R10, R8, R25, RZ ;  /* 0x00000019080a7225 */ /* 0x004fc600078e00ff */
[----:B------:R-:W-:-:S05]  /*05d0*/  IADD3 R0, P6, PT, R10, R19, RZ ;  /* 0x000000130a007210 */ /* 0x000fca0007fde0ff */
[----:B------:R-:W-:Y:S01]  /*05e0*/  @P4 MOV R16, R0 ;  /* 0x0000000000104202 */ /* 0x000fe20000000f00 */
[----:B------:R-:W-:Y:S02]  /*05f0*/  IMAD.X R19, R11, 0x1, R21, P6 ;  /* 0x000000010b137824 */ /* 0x000fe400030e0615 */
[--C-:B------:R-:W-:Y:S02]  /*0600*/  @P0 IMAD.MOV.U32 R7, RZ, RZ, R0.reuse ;  /* 0x000000ffff070224 */ /* 0x100fe400078e0000 */
[--C-:B------:R-:W-:Y:S02]  /*0610*/  @P1 IMAD.MOV.U32 R13, RZ, RZ, R0.reuse ;  /* 0x000000ffff0d1224 */ /* 0x100fe400078e0000 */
[--C-:B------:R-:W-:Y:S02]  /*0620*/  @P2 IMAD.MOV.U32 R14, RZ, RZ, R0.reuse ;  /* 0x000000ffff0e2224 */ /* 0x100fe400078e0000 */
[--C-:B------:R-:W-:Y:S02]  /*0630*/  @P3 IMAD.MOV.U32 R15, RZ, RZ, R0.reuse ;  /* 0x000000ffff0f3224 */ /* 0x100fe400078e0000 */
[----:B------:R-:W-:Y:S01]  /*0640*/  @P5 IMAD.MOV.U32 R17, RZ, RZ, R0 ;  /* 0x000000ffff115224 */ /* 0x000fe200078e0000 */
[----:B------:R-:W-:Y:S06]  /*0650*/  BRA.U UP0, `(.L_x_9) ;  /* 0xfffffffd00a07547 */ /* 0x000fec000b83ffff */
[----:B------:R-:W-:-:S04]  /*0660*/  SHF.R.U32.HI R8, RZ, 0x17, R18 ;  /* 0x00000017ff087819 */ /* 0x000fc80000011612 */
[C---:B------:R-:W-:Y:S02]  /*0670*/  LOP3.LUT R0, R8.reuse, 0xe0, RZ, 0xc0, !PT ;  /* 0x000000e008007812 */ /* 0x040fe400078ec0ff */
[----:B------:R-:W-:-:S03]  /*0680*/  LOP3.LUT P6, RZ, R8, 0x1f, RZ, 0xc0, !PT ;  /* 0x0000001f08ff7812 */ /* 0x000fc600078cc0ff */
[----:B------:R-:W-:-:S05]  /*0690*/  VIADD R0, R0, 0xffffff80 ;  /* 0xffffff8000007836 */ /* 0x000fca0000000000 */
[----:B------:R-:W-:-:S05]  /*06a0*/  SHF.R.U32.HI R0, RZ, 0x5, R0 ;  /* 0x00000005ff007819 */ /* 0x000fca0000011600 */
[----:B------:R-:W-:-:S05]  /*06b0*/  IMAD.U32 R11, R0, -0x4, RZ ;  /* 0xfffffffc000b7824 */ /* 0x000fca00078e00ff */
[C---:B------:R-:W-:Y:S02]  /*06c0*/  ISETP.EQ.AND P3, PT, R11.reuse, -0x18, PT ;  /* 0xffffffe80b00780c */ /* 0x040fe40003f62270 */
[C---:B------:R-:W-:Y:S02]  /*06d0*/  ISETP.EQ.AND P4, PT, R11.reuse, -0x14, PT ;  /* 0xffffffec0b00780c */ /* 0x040fe40003f82270 */
[C---:B------:R-:W-:Y:S02]  /*06e0*/  ISETP.EQ.AND P2, PT, R11.reuse, -0x10, PT ;  /* 0xfffffff00b00780c */ /* 0x040fe40003f42270 */
[C---:B------:R-:W-:Y:S02]  /*06f0*/  ISETP.EQ.AND P1, PT, R11.reuse, -0xc, PT ;  /* 0xfffffff40b00780c */ /* 0x040fe40003f22270 */
[C---:B------:R-:W-:Y:S02]  /*0700*/  ISETP.EQ.AND P0, PT, R11.reuse, -0x8, PT ;  /* 0xfffffff80b00780c */ /* 0x040fe40003f02270 */
[----:B------:R-:W-:-:S03]  /*0710*/  ISETP.EQ.AND P5, PT, R11, RZ, PT ;  /* 0x000000ff0b00720c */ /* 0x000fc60003fa2270 */
[--C-:B------:R-:W-:Y:S01]  /*0720*/  @P3 IMAD.MOV.U32 R0, RZ, RZ, R7.reuse ;  /* 0x000000ffff003224 */ /* 0x100fe200078e0007 */
[C---:B------:R-:W-:Y:S01]  /*0730*/  ISETP.EQ.AND P3, PT, R11.reuse, -0x4, PT ;  /* 0xfffffffc0b00780c */ /* 0x040fe20003f62270 */
[----:B------:R-:W-:Y:S02]  /*0740*/  @P4 IMAD.MOV.U32 R9, RZ, RZ, R7 ;  /* 0x000000ffff094224 */ /* 0x000fe400078e0007 */
[--C-:B------:R-:W-:Y:S01]  /*0750*/  @P4 IMAD.MOV.U32 R0, RZ, RZ, R13.reuse ;  /* 0x000000ffff004224 */ /* 0x100fe200078e000d */
[----:B------:R-:W-:Y:S01]  /*0760*/  ISETP.EQ.AND P4, PT, R11, 0x4, PT ;  /* 0x000000040b00780c */ /* 0x000fe20003f82270 */
[----:B------:R-:W-:Y:S01]  /*0770*/  @P2 IMAD.MOV.U32 R9, RZ, RZ, R13 ;  /* 0x000000ffff092224 */ /* 0x000fe200078e000d */
[----:B------:R-:W-:Y:S01]  /*0780*/  @P1 MOV R9, R14 ;  /* 0x0000000e00091202 */ /* 0x000fe20000000f00 */
[----:B------:R-:W-:Y:S02]  /*0790*/  @P2 IMAD.MOV.U32 R0, RZ, RZ, R14 ;  /* 0x000000ffff002224 */ /* 0x000fe400078e000e */
[----:B------:R-:W-:-:S02]  /*07a0*/  @P1 IMAD.MOV.U32 R0, RZ, RZ, R15 ;  /* 0x000000ffff001224 */ /* 0x000fc400078e000f */
[----:B------:R-:W-:Y:S02]  /*07b0*/  @P0 IMAD.MOV.U32 R9, RZ, RZ, R15 ;  /* 0x000000ffff090224 */ /* 0x000fe400078e000f */
[--C-:B------:R-:W-:Y:S02]  /*07c0*/  @P0 IMAD.MOV.U32 R0, RZ, RZ, R16.reuse ;  /* 0x000000ffff000224 */ /* 0x100fe400078e0010 */
[----:B------:R-:W-:Y:S02]  /*07d0*/  @P3 IMAD.MOV.U32 R9, RZ, RZ, R16 ;  /* 0x000000ffff093224 */ /* 0x000fe400078e0010 */
[--C-:B------:R-:W-:Y:S02]  /*07e0*/  @P3 IMAD.MOV.U32 R0, RZ, RZ, R17.reuse ;  /* 0x000000ffff003224 */ /* 0x100fe400078e0011 */
[----:B------:R-:W-:Y:S02]  /*07f0*/  @P5 IMAD.MOV.U32 R9, RZ, RZ, R17 ;  /* 0x000000ffff095224 */ /* 0x000fe400078e0011 */
[----:B------:R-:W-:-:S02]  /*0800*/  @P5 IMAD.MOV.U32 R0, RZ, RZ, R19 ;  /* 0x000000ffff005224 */ /* 0x000fc400078e0013 */
[----:B------:R-:W-:Y:S01]  /*0810*/  @P4 IMAD.MOV.U32 R9, RZ, RZ, R19 ;  /* 0x000000ffff094224 */ /* 0x000fe200078e0013 */
[----:B------:R-:W-:Y:S06]  /*0820*/  @!P6 BRA `(.L_x_10) ;  /* 0x00000000002ce947 */ /* 0x000fec0003800000 */
[----:B------:R-:W-:Y:S01]  /*0830*/  @P2 IMAD.MOV.U32 R10, RZ, RZ, R7 ;  /* 0x000000ffff0a2224 */ /* 0x000fe200078e0007 */
[----:B------:R-:W-:Y:S01]  /*0840*/  @P1 MOV R10, R13 ;  /* 0x0000000d000a1202 */ /* 0x000fe20000000f00 */
[----:B------:R-:W-:Y:S01]  /*0850*/  @P0 IMAD.MOV.U32 R10, RZ, RZ, R14 ;  /* 0x000000ffff0a0224 */ /* 0x000fe200078e000e */
[----:B------:R-:W-:Y:S01]  /*0860*/  ISETP.EQ.AND P0, PT, R11, 0x8, PT ;  /* 0x000000080b00780c */ /* 0x000fe20003f02270 */
[----:B------:R-:W-:Y:S01]  /*0870*/  @P3 IMAD.MOV.U32 R10, RZ, RZ, R15 ;  /* 0x000000ffff0a3224 */ /* 0x000fe200078e000f */
[----:B------:R-:W-:Y:S01]  /*0880*/  LOP3.LUT R8, R8, 0x1f, RZ, 0xc0, !PT ;  /* 0x0000001f08087812 */ /* 0x000fe200078ec0ff */
[----:B------:R-:W-:Y:S02]  /*0890*/  @P5 IMAD.MOV.U32 R10, RZ, RZ, R16 ;  /* 0x000000ffff0a5224 */ /* 0x000fe400078e0010 */
[----:B------:R-:W-:Y:S01]  /*08a0*/  @P4 IMAD.MOV.U32 R10, RZ, RZ, R17 ;  /* 0x000000ffff0a4224 */ /* 0x000fe200078e0011 */
[----:B------:R-:W-:-:S07]  /*08b0*/  SHF.L.W.U32.HI R0, R9, R8, R0 ;  /* 0x0000000809007219 */ /* 0x000fce0000010e00 */
[----:B------:R-:W-:-:S05]  /*08c0*/  @P0 IMAD.MOV.U32 R10, RZ, RZ, R19 ;  /* 0x000000ffff0a0224 */ /* 0x000fca00078e0013 */
[----:B------:R-:W-:-:S07]  /*08d0*/  SHF.L.W.U32.HI R9, R10, R8, R9 ;  /* 0x000000080a097219 */ /* 0x000fce0000010e09 */
.L_x_10:
[C---:B------:R-:W-:Y:S01]  /*08e0*/  SHF.L.W.U32.HI R19, R9.reuse, 0x2, R0 ;  /* 0x0000000209137819 */ /* 0x040fe20000010e00 */
[----:B------:R-:W-:Y:S01]  /*08f0*/  IMAD.SHL.U32 R9, R9, 0x4, RZ ;  /* 0x0000000409097824 */ /* 0x000fe200078e00ff */
[----:B------:R-:W-:Y:S01]  /*0900*/  UMOV UR8, 0x54442d19 ;  /* 0x54442d1900087882 */ /* 0x000fe20000000000 */
[----:B------:R-:W-:Y:S01]  /*0910*/  UMOV UR9, 0x3bf921fb ;  /* 0x3bf921fb00097882 */ /* 0x000fe20000000000 */
[----:B------:R-:W-:Y:S02]  /*0920*/  SHF.R.S32.HI R10, RZ, 0x1f, R19 ;  /* 0x0000001fff0a7819 */ /* 0x000fe40000011413 */
[----:B------:R-:W-:Y:S02]  /*0930*/  ISETP.GE.AND P0, PT, R18, RZ, PT ;  /* 0x000000ff1200720c */ /* 0x000fe40003f06270 */
[C---:B------:R-:W-:Y:S02]  /*0940*/  LOP3.LUT R8, R10.reuse, R9, RZ, 0x3c, !PT ;  /* 0x000000090a087212 */ /* 0x040fe400078e3cff */
[----:B------:R-:W-:-:S02]  /*0950*/  LOP3.LUT R9, R10, R19, RZ, 0x3c, !PT ;  /* 0x000000130a097212 */ /* 0x000fc400078e3cff */
[----:B------:R-:W-:Y:S02]  /*0960*/  SHF.R.U32.HI R0, RZ, 0x1e, R0 ;  /* 0x0000001eff007819 */ /* 0x000fe40000011600 */
[C---:B------:R-:W-:Y:S02]  /*0970*/  LOP3.LUT R12, R19.reuse, R18, RZ, 0x3c, !PT ;  /* 0x00000012130c7212 */ /* 0x040fe400078e3cff */
[----:B------:R-:W0:Y:S01]  /*0980*/  I2F.F64.S64 R8, R8 ;  /* 0x0000000800087312 */ /* 0x000e220000301c00 */
[----:B------:R-:W-:Y:S02]  /*0990*/  LEA.HI R0, R19, R0, RZ, 0x1 ;  /* 0x0000000013007211 */ /* 0x000fe400078f08ff */
[----:B------:R-:W-:-:S03]  /*09a0*/  ISETP.GE.AND P1, PT, R12, RZ, PT ;  /* 0x000000ff0c00720c */ /* 0x000fc60003f26270 */
[----:B------:R-:W-:-:S04]  /*09b0*/  IMAD.MOV R12, RZ, RZ, -R0 ;  /* 0x000000ffff0c7224 */ /* 0x000fc800078e0a00 */
[----:B------:R-:W-:Y:S01]  /*09c0*/  @!P0 IMAD.MOV.U32 R0, RZ, RZ, R12 ;  /* 0x000000ffff008224 */ /* 0x000fe200078e000c */
[----:B0-----:R-:W-:-:S10]  /*09d0*/  DMUL R10, R8, UR8 ;  /* 0x00000008080a7c28 */ /* 0x001fd40008000000 */
[----:B------:R-:W0:Y:S02]  /*09e0*/  F2F.F32.F64 R10, R10 ;  /* 0x0000000a000a7310 */ /* 0x000e240000301000 */
[----:B0-----:R-:W-:-:S07]  /*09f0*/  FSEL R8, -R10, R10, !P1 ;  /* 0x0000000a0a087208 */ /* 0x001fce0004800100 */
.L_x_8:
[----:B------:R-:W-:Y:S02]  /*0a00*/  IMAD.MOV.U32 R19, RZ, RZ, 0x37cbac00 ;  /* 0x37cbac00ff137424 */ /* 0x000fe400078e00ff */
[----:B------:R-:W-:Y:S01]  /*0a10*/  FMUL R9, R8, R8 ;  /* 0x0000000808097220 */ /* 0x000fe20000400000 */
[C---:B------:R-:W-:Y:S01]  /*0a20*/  LOP3.LUT R11, R0.reuse, 0x1, RZ, 0xc0, !PT ;  /* 0x00000001000b7812 */ /* 0x040fe200078ec0ff */
[----:B------:R-:W-:Y:S01]  /*0a30*/  VIADD R0, R0, 0x1 ;  /* 0x0000000100007836 */ /* 0x000fe20000000000 */
[----:B------:R-:W-:Y:S01]  /*0a40*/  MOV R20, 0x3c0885e4 ;  /* 0x3c0885e400147802 */ /* 0x000fe20000000f00 */
[----:B------:R-:W-:Y:S01]  /*0a50*/  FFMA R10, R9, R19, -0.0013887860113754868507 ;  /* 0xbab607ed090a7423 */ /* 0x000fe20000000013 */
[----:B------:R-:W-:Y:S01]  /*0a60*/  ISETP.NE.U32.AND P0, PT, R11, 0x1, PT ;  /* 0x000000010b00780c */ /* 0x000fe20003f05070 */
[----:B------:R-:W-:Y:S01]  /*0a70*/  IMAD.MOV.U32 R12, RZ, RZ, 0x3e2aaaa8 ;  /* 0x3e2aaaa8ff0c7424 */ /* 0x000fe200078e00ff */
[----:B------:R-:W-:Y:S02]  /*0a80*/  LOP3.LUT P1, RZ, R0, 0x2, RZ, 0xc0, !PT ;  /* 0x0000000200ff7812 */ /* 0x000fe4000782c0ff */
[----:B------:R-:W-:-:S02]  /*0a90*/  FSEL R10, R10, -0.00019574658654164522886, P0 ;  /* 0xb94d41530a0a7808 */ /* 0x000fc40000000000 */
[----:B------:R-:W-:Y:S02]  /*0aa0*/  FSEL R24, R20, 0.041666727513074874878, !P0 ;  /* 0x3d2aaabb14187808 */ /* 0x000fe40004000000 */
[----:B------:R-:W-:Y:S02]  /*0ab0*/  FSEL R0, R8, 1, !P0 ;  /* 0x3f80000008007808 */ /* 0x000fe40004000000 */
[----:B------:R-:W-:Y:S01]  /*0ac0*/  FSEL R11, -R12, -0.4999999701976776123, !P0 ;  /* 0xbeffffff0c0b7808 */ /* 0x000fe20004000100 */
[C---:B------:R-:W-:Y:S01]  /*0ad0*/  FFMA R10, R9.reuse, R10, R24 ;  /* 0x0000000a090a7223 */ /* 0x040fe20000000018 */
[----:B------:R-:W-:Y:S01]  /*0ae0*/  FSETP.GE.AND P0, PT, |R18|, 105615, PT ;  /* 0x47ce47801200780b */ /* 0x000fe20003f06200 */
[C---:B------:R-:W-:Y:S02]  /*0af0*/  FFMA R21, R9.reuse, R0, RZ ;  /* 0x0000000009157223 */ /* 0x040fe400000000ff */
[----:B------:R-:W-:-:S04]  /*0b00*/  FFMA R10, R9, R10, R11 ;  /* 0x0000000a090a7223 */ /* 0x000fc8000000000b */
[----:B------:R-:W-:-:S04]  /*0b10*/  FFMA R21, R21, R10, R0 ;  /* 0x0000000a15157223 */ /* 0x000fc80000000000 */
[----:B------:R-:W-:Y:S02]  /*0b20*/  @P1 FADD R21, RZ, -R21 ;  /* 0x80000015ff151221 */ /* 0x000fe40000000000 */
[----:B------:R-:W-:Y:S05]  /*0b30*/  @!P0 BRA `(.L_x_11) ;  /* 0x0000000400648947 */ /* 0x000fea0003800000 */
[----:B------:R-:W-:-:S13]  /*0b40*/  FSETP.NEU.AND P0, PT, |R18|, +INF , PT ;  /* 0x7f8000001200780b */ /* 0x000fda0003f0d200 */
[----:B------:R-:W-:Y:S01]  /*0b50*/  @!P0 FMUL R23, RZ, R18 ;  /* 0x00000012ff178220 */ /* 0x000fe20000400000 */
[----:B------:R-:W-:Y:S01]  /*0b60*/  @!P0 IMAD.MOV.U32 R22, RZ, RZ, RZ ;  /* 0x000000ffff168224 */ /* 0x000fe200078e00ff */
[----:B------:R-:W-:Y:S06]  /*0b70*/  @!P0 BRA `(.L_x_11) ;  /* 0x0000000400548947 */ /* 0x000fec0003800000 */
[----:B------:R-:W-:Y:S02]  /*0b80*/  IMAD.SHL.U32 R0, R18, 0x100, RZ ;  /* 0x0000010012007824 */ /* 0x000fe400078e00ff */
[----:B------:R-:W-:Y:S02]  /*0b90*/  IMAD.MOV.U32 R23, RZ, RZ, RZ ;  /* 0x000000ffff177224 */ /* 0x000fe400078e00ff */
[----:B------:R-:W-:Y:S01]  /*0ba0*/  IMAD.MOV.U32 R27, RZ, RZ, RZ ;  /* 0x000000ffff1b7224 */ /* 0x000fe200078e00ff */
[----:B------:R-:W-:Y:S01]  /*0bb0*/  LOP3.LUT R29, R0, 0x80000000, RZ, 0xfc, !PT ;  /* 0x80000000001d7812 */ /* 0x000fe200078efcff */
[----:B------:R-:W-:-:S07]  /*0bc0*/  IMAD.MOV.U32 R25, RZ, RZ, RZ ;  /* 0x000000ffff197224 */ /* 0x000fce00078e00ff */
.L_x_12:
[----:B------:R-:W1:Y:S02]  /*0bd0*/  LDC.64 R8, c[0x4][RZ] ;  /* 0x01000000ff087b82 */ /* 0x000e640000000a00 */
[----:B-1----:R-:W-:-:S06]  /*0be0*/  IMAD.WIDE.U32 R8, R25, 0x4, R8 ;  /* 0x0000000419087825 */ /* 0x002fcc00078e0008 */
[----:B0-----:R-:W2:Y:S01]  /*0bf0*/  LDG.E.CONSTANT R8, desc[UR6][R8.64] ;  /* 0x0000000608087981 */ /* 0x001ea2000c1e9900 */
[C---:B------:R-:W-:Y:S02]  /*0c00*/  IMAD.SHL.U32 R0, R25.reuse, 0x4, RZ ;  /* 0x0000000419007824 */ /* 0x040fe400078e00ff */
[----:B------:R-:W-:-:S03]  /*0c10*/  VIADD R25, R25, 0x1 ;  /* 0x0000000119197836 */ /* 0x000fc60000000000 */
[C---:B------:R-:W-:Y:S02]  /*0c20*/  ISETP.EQ.AND P0, PT, R0.reuse, RZ, PT ;  /* 0x000000ff0000720c */ /* 0x040fe40003f02270 */
[C---:B------:R-:W-:Y:S02]  /*0c30*/  ISETP.EQ.AND P5, PT, R0.reuse, 0x4, PT ;  /* 0x000000040000780c */ /* 0x040fe40003fa2270 */
[C---:B------:R-:W-:Y:S02]  /*0c40*/  ISETP.EQ.AND P4, PT, R0.reuse, 0x8, PT ;  /* 0x000000080000780c */ /* 0x040fe40003f82270 */
[C---:B------:R-:W-:Y:S02]  /*0c50*/  ISETP.EQ.AND P3, PT, R0.reuse, 0xc, PT ;  /* 0x0000000c0000780c */ /* 0x040fe40003f62270 */
[C---:B------:R-:W-:Y:S02]  /*0c60*/  ISETP.EQ.AND P2, PT, R0.reuse, 0x10, PT ;  /* 0x000000100000780c */ /* 0x040fe40003f42270 */
[----:B------:R-:W-:Y:S01]  /*0c70*/  ISETP.EQ.AND P1, PT, R0, 0x14, PT ;  /* 0x000000140000780c */ /* 0x000fe20003f22270 */
[----:B--2---:R-:W-:-:S03]  /*0c80*/  IMAD.WIDE.U32 R10, R8, R29, RZ ;  /* 0x0000001d080a7225 */ /* 0x004fc600078e00ff */
[----:B------:R-:W-:-:S04]  /*0c90*/  IADD3 R0, P6, PT, R10, R23, RZ ;  /* 0x000000170a007210 */ /* 0x000fc80007fde0ff */
[----:B------:R-:W-:Y:S01]  /*0ca0*/  IADD3.X R23, PT, PT, R11, R27, RZ, P6, !PT ;  /* 0x0000001b0b177210 */ /* 0x000fe200037fe4ff */
[--C-:B------:R-:W-:Y:S01]  /*0cb0*/  @P0 IMAD.MOV.U32 R7, RZ, RZ, R0.reuse ;  /* 0x000000ffff070224 */ /* 0x100fe200078e0000 */
[----:B------:R-:W-:Y:S01]  /*0cc0*/  ISETP.NE.AND P6, PT, R25, 0x6, PT ;  /* 0x000000061900780c */ /* 0x000fe20003fc5270 */
[--C-:B------:R-:W-:Y:S02]  /*0cd0*/  @P5 IMAD.MOV.U32 R13, RZ, RZ, R0.reuse ;  /* 0x000000ffff0d5224 */ /* 0x100fe400078e0000 */
[--C-:B------:R-:W-:Y:S02]  /*0ce0*/  @P4 IMAD.MOV.U32 R14, RZ, RZ, R0.reuse ;  /* 0x000000ffff0e4224 */ /* 0x100fe400078e0000 */
[--C-:B------:R-:W-:Y:S02]  /*0cf0*/  @P3 IMAD.MOV.U32 R15, RZ, RZ, R0.reuse ;  /* 0x000000ffff0f3224 */ /* 0x100fe400078e0000 */
[--C-:B------:R-:W-:Y:S02]  /*0d00*/  @P2 IMAD.MOV.U32 R16, RZ, RZ, R0.reuse ;  /* 0x000000ffff102224 */ /* 0x100fe400078e0000 */
[----:B------:R-:W-:-:S04]  /*0d10*/  @P1 IMAD.MOV.U32 R17, RZ, RZ, R0 ;  /* 0x000000ffff111224 */ /* 0x000fc800078e0000 */
[----:B------:R-:W-:Y:S05]  /*0d20*/  @P6 BRA `(.L_x_12) ;  /* 0xfffffffc00a86947 */ /* 0x000fea000383ffff */
        /* <DEDUP_REMOVED lines=11> */
[----:B------:R-:W-:-:S03]  /*0de0*/  ISETP.EQ.AND P5, PT, R11, 0x4, PT ;  /* 0x000000040b00780c */ /* 0x000fc60003fa2270 */
[----:B------:R-:W-:Y:S01]  /*0df0*/  @P3 IMAD.MOV.U32 R0, RZ, RZ, R7 ;  /* 0x000000ffff003224 */ /* 0x000fe200078e0007 */
[C---:B------:R-:W-:Y:S01]  /*0e00*/  ISETP.EQ.AND P3, PT, R11.reuse, -0x4, PT ;  /* 0xfffffffc0b00780c */ /* 0x040fe20003f62270 */
[--C-:B------:R-:W-:Y:S01]  /*0e10*/  @P4 IMAD.MOV.U32 R0, RZ, RZ, R13.reuse ;  /* 0x000000ffff004224 */ /* 0x100fe200078e000d */
[----:B------:R-:W-:Y:S01]  /*0e20*/  @P4 MOV R8, R7 ;  /* 0x0000000700084202 */ /* 0x000fe20000000f00 */
[----:B------:R-:W-:Y:S01]  /*0e30*/  @P2 IMAD.MOV.U32 R8, RZ, RZ, R13 ;  /* 0x000000ffff082224 */ /* 0x000fe200078e000d */
[----:B------:R-:W-:Y:S01]  /*0e40*/  ISETP.EQ.AND P4, PT, R11, RZ, PT ;  /* 0x000000ff0b00720c */ /* 0x000fe20003f82270 */
[--C-:B------:R-:W-:Y:S02]  /*0e50*/  @P2 IMAD.MOV.U32 R0, RZ, RZ, R14.reuse ;  /* 0x000000ffff002224 */ /* 0x100fe400078e000e */
[----:B------:R-:W-:Y:S02]  /*0e60*/  @P1 IMAD.MOV.U32 R8, RZ, RZ, R14 ;  /* 0x000000ffff081224 */ /* 0x000fe400078e000e */
[----:B------:R-:W-:-:S02]  /*0e70*/  @P1 IMAD.MOV.U32 R0, RZ, RZ, R15 ;  /* 0x000000ffff001224 */ /* 0x000fc400078e000f */
[----:B------:R-:W-:Y:S02]  /*0e80*/  @P0 IMAD.MOV.U32 R8, RZ, RZ, R15 ;  /* 0x000000ffff080224 */ /* 0x000fe400078e000f */
[--C-:B------:R-:W-:Y:S02]  /*0e90*/  @P0 IMAD.MOV.U32 R0, RZ, RZ, R16.reuse ;  /* 0x000000ffff000224 */ /* 0x100fe400078e0010 */
[----:B------:R-:W-:Y:S02]  /*0ea0*/  @P3 IMAD.MOV.U32 R8, RZ, RZ, R16 ;  /* 0x000000ffff083224 */ /* 0x000fe400078e0010 */
[----:B------:R-:W-:Y:S01]  /*0eb0*/  @P3 IMAD.MOV.U32 R0, RZ, RZ, R17 ;  /* 0x000000ffff003224 */ /* 0x000fe200078e0011 */
[----:B------:R-:W-:Y:S01]  /*0ec0*/  @P4 MOV R8, R17 ;  /* 0x0000001100084202 */ /* 0x000fe20000000f00 */
[--C-:B------:R-:W-:Y:S02]  /*0ed0*/  @P4 IMAD.MOV.U32 R0, RZ, RZ, R23.reuse ;  /* 0x000000ffff004224 */ /* 0x100fe400078e0017 */
[----:B------:R-:W-:Y:S01]  /*0ee0*/  @P5 IMAD.MOV.U32 R8, RZ, RZ, R23 ;  /* 0x000000ffff085224 */ /* 0x000fe200078e0017 */
[----:B------:R-:W-:Y:S06]  /*0ef0*/  @!P6 BRA `(.L_x_13) ;  /* 0x00000000002ce947 */ /* 0x000fec0003800000 */
[----:B------:R-:W-:Y:S02]  /*0f00*/  @P2 IMAD.MOV.U32 R9, RZ, RZ, R7 ;  /* 0x000000ffff092224 */ /* 0x000fe400078e0007 */
[----:B------:R-:W-:Y:S02]  /*0f10*/  @P1 IMAD.MOV.U32 R9, RZ, RZ, R13 ;  /* 0x000000ffff091224 */ /* 0x000fe400078e000d */
        /* <DEDUP_REMOVED lines=9> */
.L_x_13:
[C---:B------:R-:W-:Y:S01]  /*0fb0*/  SHF.L.W.U32.HI R23, R8.reuse, 0x2, R0 ;  /* 0x0000000208177819 */ /* 0x040fe20000010e00 */
[----:B------:R-:W-:Y:S01]  /*0fc0*/  UMOV UR8, 0x54442d19 ;  /* 0x54442d1900087882 */ /* 0x000fe20000000000 */
[----:B------:R-:W-:Y:S01]  /*0fd0*/  SHF.L.U32 R8, R8, 0x2, RZ ;  /* 0x0000000208087819 */ /* 0x000fe200000006ff */
        /* <DEDUP_REMOVED lines=15> */
.L_x_11:
[----:B------:R-:W-:Y:S01]  /*10d0*/  FMUL R8, R23, R23 ;  /* 0x0000001717087220 */ /* 0x000fe20000400000 */
[C---:B------:R-:W-:Y:S01]  /*10e0*/  LOP3.LUT R0, R22.reuse, 0x1, RZ, 0xc0, !PT ;  /* 0x0000000116007812 */ /* 0x040fe200078ec0ff */
[----:B------:R-:W-:Y:S01]  /*10f0*/  BSSY.RECONVERGENT B2, `(.L_x_14) ;  /* 0x0000029000027945 */ /* 0x000fe20003800200 */
[----:B------:R-:W-:Y:S01]  /*1100*/  LOP3.LUT P1, RZ, R22, 0x2, RZ, 0xc0, !PT ;  /* 0x0000000216ff7812 */ /* 0x000fe2000782c0ff */
[----:B------:R-:W-:Y:S01]  /*1110*/  FFMA R19, R8, R19, -0.0013887860113754868507 ;  /* 0xbab607ed08137423 */ /* 0x000fe20000000013 */
[----:B------:R-:W-:-:S04]  /*1120*/  ISETP.NE.U32.AND P0, PT, R0, 0x1, PT ;  /* 0x000000010000780c */ /* 0x000fc80003f05070 */
[----:B------:R-:W-:Y:S02]  /*1130*/  FSEL R9, R20, 0.041666727513074874878, P0 ;  /* 0x3d2aaabb14097808 */ /* 0x000fe40000000000 */
[----:B------:R-:W-:Y:S02]  /*1140*/  FSEL R19, R19, -0.00019574658654164522886, !P0 ;  /* 0xb94d415313137808 */ /* 0x000fe40004000000 */
[----:B------:R-:W-:Y:S02]  /*1150*/  FSEL R0, R23, 1, P0 ;  /* 0x3f80000017007808 */ /* 0x000fe40000000000 */
[----:B------:R-:W-:Y:S01]  /*1160*/  FSEL R12, -R12, -0.4999999701976776123, P0 ;  /* 0xbeffffff0c0c7808 */ /* 0x000fe20000000100 */
[C---:B------:R-:W-:Y:S02]  /*1170*/  FFMA R19, R8.reuse, R19, R9 ;  /* 0x0000001308137223 */ /* 0x040fe40000000009 */
[C---:B------:R-:W-:Y:S02]  /*1180*/  FFMA R9, R8.reuse, R0, RZ ;  /* 0x0000000008097223 */ /* 0x040fe400000000ff */
[----:B------:R-:W-:-:S04]  /*1190*/  FFMA R12, R8, R19, R12 ;  /* 0x00000013080c7223 */ /* 0x000fc8000000000c */
[----:B------:R-:W-:-:S04]  /*11a0*/  FFMA R0, R9, R12, R0 ;  /* 0x0000000c09007223 */ /* 0x000fc80000000000 */
[----:B------:R-:W-:-:S04]  /*11b0*/  @P1 FADD R0, RZ, -R0 ;  /* 0x80000000ff001221 */ /* 0x000fc80000000000 */
[----:B------:R-:W-:Y:S01]  /*11c0*/  FMUL R9, R3, R0 ;  /* 0x0000000003097220 */ /* 0x000fe20000400000 */
[----:B------:R-:W-:-:S03]  /*11d0*/  IMAD.MOV.U32 R0, RZ, RZ, 0x3f000000 ;  /* 0x3f000000ff007424 */ /* 0x000fc600078e00ff */
[----:B------:R-:W-:-:S05]  /*11e0*/  FFMA R9, R2, R21, R9 ;  /* 0x0000001502097223 */ /* 0x000fca0000000009 */
[----:B------:R-:W-:-:S05]  /*11f0*/  LOP3.LUT R0, R0, 0x80000000, R9, 0xb8, !PT ;  /* 0x8000000000007812 */ /* 0x000fca00078eb809 */
[----:B------:R-:W-:-:S06]  /*1200*/  FADD.RZ R0, R9, R0 ;  /* 0x0000000009007221 */ /* 0x000fcc000000c000 */
[----:B------:R-:W1:Y:S02]  /*1210*/  F2I.TRUNC.NTZ R0, R0 ;  /* 0x0000000000007305 */ /* 0x000e64000020f100 */
[----:B-1----:R-:W-:-:S05]  /*1220*/  VIADD R10, R0, 0xb7 ;  /* 0x000000b7000a7836 */ /* 0x002fca0000000000 */
[----:B------:R-:W-:-:S13]  /*1230*/  ISETP.GT.U32.AND P0, PT, R10, 0x16e, PT ;  /* 0x0000016e0a00780c */ /* 0x000fda0003f04070 */
[----:B------:R-:W-:Y:S05]  /*1240*/  @P0 BRA `(.L_x_15) ;  /* 0x00000000004c0947 */ /* 0x000fea0003800000 */
[----:B------:R-:W1:Y:S01]  /*1250*/  LDC.64 R8, c[0x0][0x388] ;  /* 0x0000e200ff087b82 */ /* 0x000e620000000a00 */
[----:B------:R-:W-:-:S04]  /*1260*/  IMAD R11, R10, 0xb4, R5 ;  /* 0x000000b40a0b7824 */ /* 0x000fc800078e0205 */
[----:B-1----:R-:W-:-:S05]  /*1270*/  IMAD.WIDE.U32 R8, R11, 0x4, R8 ;  /* 0x000000040b087825 */ /* 0x002fca00078e0008 */
[----:B0-----:R-:W2:Y:S01]  /*1280*/  LDG.E R0, desc[UR6][R8.64] ;  /* 0x0000000608007981 */ /* 0x001ea2000c1e1900 */
[----:B------:R-:W-:Y:S01]  /*1290*/  IMAD.MOV.U32 R11, RZ, RZ, 0x3bb60b61 ;  /* 0x3bb60b61ff0b7424 */ /* 0x000fe200078e00ff */
[----:B------:R-:W-:Y:S01]  /*12a0*/  BSSY.RECONVERGENT B1, `(.L_x_16) ;  /* 0x000000c000017945 */ /* 0x000fe20003800200 */
[----:B------:R-:W-:-:S04]  /*12b0*/  IMAD.MOV.U32 R10, RZ, RZ, 0x43340000 ;  /* 0x43340000ff0a7424 */ /* 0x000fc800078e00ff */
[----:B------:R-:W-:-:S04]  /*12c0*/  FFMA R10, R11, -R10, 1 ;  /* 0x3f8000000b0a7423 */ /* 0x000fc8000000080a */
[----:B------:R-:W-:Y:S01]  /*12d0*/  FFMA R11, R10, R11, 0.0055555556900799274445 ;  /* 0x3bb60b610a0b7423 */ /* 0x000fe2000000000b */
[----:B--2---:R-:W0:Y:S03]  /*12e0*/  FCHK P0, R0, 180 ;  /* 0x4334000000007902 */ /* 0x004e260000000000 */
[----:B------:R-:W-:-:S04]  /*12f0*/  FFMA R10, R0, R11, RZ ;  /* 0x0000000b000a7223 */ /* 0x000fc800000000ff */
[----:B------:R-:W-:-:S04]  /*1300*/  FFMA R12, R10, -180, R0 ;  /* 0xc33400000a0c7823 */ /* 0x000fc80000000000 */
[----:B------:R-:W-:Y:S01]  /*1310*/  FFMA R11, R11, R12, R10 ;  /* 0x0000000c0b0b7223 */ /* 0x000fe2000000000a */
[----:B0-----:R-:W-:Y:S06]  /*1320*/  @!P0 BRA `(.L_x_17) ;  /* 0x00000000000c8947 */ /* 0x001fec0003800000 */
[----:B------:R-:W-:-:S07]  /*1330*/  MOV R8, 0x1350 ;  /* 0x0000135000087802 */ /* 0x000fce0000000f00 */
[----:B------:R-:W-:Y:S05]  /*1340*/  CALL.REL.NOINC `($__internal_1_$__cuda_sm3x_div_rn_noftz_f32_slowpath) ;  /* 0x00000004006c7944 */ /* 0x000fea0003c00000 */
[----:B------:R-:W-:-:S07]  /*1350*/  IMAD.MOV.U32 R11, RZ, RZ, R0 ;  /* 0x000000ffff0b7224 */ /* 0x000fce00078e0000 */
.L_x_17:
[----:B------:R-:W-:Y:S05]  /*1360*/  BSYNC.RECONVERGENT B1 ;  /* 0x0000000000017941 */ /* 0x000fea0003800200 */
.L_x_16:
[----:B------:R-:W-:-:S07]  /*1370*/  FADD R6, R6, R11 ;  /* 0x0000000b06067221 */ /* 0x000fce0000000000 */
.L_x_15:
[----:B0-----:R-:W-:Y:S05]  /*1380*/  BSYNC.RECONVERGENT B2 ;  /* 0x0000000000027941 */ /* 0x001fea0003800200 */
.L_x_14:
[----:B------:R-:W-:-:S05]  /*1390*/  VIADD R5, R5, 0x1 ;  /* 0x0000000105057836 */ /* 0x000fca0000000000 */
[----:B------:R-:W-:-:S13]  /*13a0*/  ISETP.NE.AND P0, PT, R5, 0xb4, PT ;  /* 0x000000b40500780c */ /* 0x000fda0003f05270 */
[----:B------:R-:W-:Y:S05]  /*13b0*/  @P0 BRA `(.L_x_18) ;  /* 0xffffffec00ec0947 */ /* 0x000fea000383ffff */
[----:B------:R-:W0:Y:S02]  /*13c0*/  LDC.64 R2, c[0x0][0x380] ;  /* 0x0000e000ff027b82 */ /* 0x000e240000000a00 */
[----:B0-----:R-:W-:-:S05]  /*13d0*/  IMAD.WIDE R4, R4, 0x4, R2 ;  /* 0x0000000404047825 */ /* 0x001fca00078e0202 */
[----:B------:R-:W-:Y:S01]  /*13e0*/  STG.E desc[UR6][R4.64], R6 ;  /* 0x0000000604007986 */ /* 0x000fe2000c101906 */
[----:B------:R-:W-:Y:S05]  /*13f0*/  EXIT ;  /* 0x000000000000794d */ /* 0x000fea0003800000 */
        .weak           $__internal_0_$__cuda_sm20_div_rn_f64_full
        .type           $__internal_0_$__cuda_sm20_div_rn_f64_full,@function
        .size           $__internal_0_$__cuda_sm20_div_rn_f64_full,($__internal_1_$__cuda_sm3x_div_rn_noftz_f32_slowpath - $__internal_0_$__cuda_sm20_div_rn_f64_full)
$__internal_0_$__cuda_sm20_div_rn_f64_full:
[----:B------:R-:W-:Y:S01]  /*1400*/  MOV R3, 0x3ff68000 ;  /* 0x3ff6800000037802 */ /* 0x000fe20000000f00 */
[----:B------:R-:W-:Y:S01]  /*1410*/  IMAD.MOV.U32 R2, RZ, RZ, 0x0 ;  /* 0x00000000ff027424 */ /* 0x000fe200078e00ff */
[C---:B------:R-:W-:Y:S01]  /*1420*/  FSETP.GEU.AND P1, PT, |R7|.reuse, 1.469367938527859385e-39, PT ;  /* 0x001000000700780b */ /* 0x040fe20003f2e200 */
[----:B------:R-:W-:Y:S01]  /*1430*/  IMAD.MOV.U32 R10, RZ, RZ, 0x1 ;  /* 0x00000001ff0a7424 */ /* 0x000fe200078e00ff */
[----:B------:R-:W0:Y:S01]  /*1440*/  MUFU.RCP64H R11, R3 ;  /* 0x00000003000b7308 */ /* 0x000e220000001800 */
[----:B------:R-:W-:Y:S01]  /*1450*/  LOP3.LUT R5, R7, 0x7ff00000, RZ, 0xc0, !PT ;  /* 0x7ff0000007057812 */ /* 0x000fe200078ec0ff */
[----:B------:R-:W-:Y:S01]  /*1460*/  IMAD.MOV.U32 R9, RZ, RZ, 0x1ca00000 ;  /* 0x1ca00000ff097424 */ /* 0x000fe200078e00ff */
[----:B------:R-:W-:Y:S01]  /*1470*/  BSSY.RECONVERGENT B2, `(.L_x_19) ;  /* 0x0000044000027945 */ /* 0x000fe20003800200 */
[----:B------:R-:W-:Y:S01]  /*1480*/  IMAD.MOV.U32 R19, RZ, RZ, 0x40600000 ;  /* 0x40600000ff137424 */ /* 0x000fe200078e00ff */
[----:B------:R-:W-:Y:S01]  /*1490*/  ISETP.GE.U32.AND P0, PT, R5, 0x40600000, PT ;  /* 0x406000000500780c */ /* 0x000fe20003f06070 */
[----:B------:R-:W-:-:S02]  /*14a0*/  IMAD.MOV.U32 R18, RZ, RZ, R5 ;  /* 0x000000ffff127224 */ /* 0x000fc400078e0005 */
[----:B------:R-:W-:Y:S01]  /*14b0*/  VIADD R21, R19, 0xffffffff ;  /* 0xffffffff13157836 */ /* 0x000fe20000000000 */
[----:B------:R-:W-:Y:S01]  /*14c0*/  SEL R9, R9, 0x63400000, !P0 ;  /* 0x6340000009097807 */ /* 0x000fe20004000000 */
[----:B0-----:R-:W-:-:S08]  /*14d0*/  DFMA R12, R10, -R2, 1 ;  /* 0x3ff000000a0c742b */ /* 0x001fd00000000802 */
[----:B------:R-:W-:-:S08]  /*14e0*/  DFMA R12, R12, R12, R12 ;  /* 0x0000000c0c0c722b */ /* 0x000fd0000000000c */
[----:B------:R-:W-:Y:S01]  /*14f0*/  DFMA R14, R10, R12, R10 ;  /* 0x0000000c0a0e722b */ /* 0x000fe2000000000a */
[C-C-:B------:R-:W-:Y:S01]  /*1500*/  @!P1 LOP3.LUT R12, R9.reuse, 0x80000000, R7.reuse, 0xf8, !PT ;  /* 0x80000000090c9812 */ /* 0x140fe200078ef807 */
[----:B------:R-:W-:Y:S01]  /*1510*/  IMAD.MOV.U32 R10, RZ, RZ, R6 ;  /* 0x000000ffff0a7224 */ /* 0x000fe200078e0006 */
[----:B------:R-:W-:Y:S02]  /*1520*/  LOP3.LUT R11, R9, 0x800fffff, R7, 0xf8, !PT ;  /* 0x800fffff090b7812 */ /* 0x000fe400078ef807 */
[----:B------:R-:W-:Y:S01]  /*1530*/  @!P1 LOP3.LUT R13, R12, 0x100000, RZ, 0xfc, !PT ;  /* 0x001000000c0d9812 */ /* 0x000fe200078efcff */
[----:B------:R-:W-:Y:S02]  /*1540*/  @!P1 IMAD.MOV.U32 R12, RZ, RZ, RZ ;  /* 0x000000ffff0c9224 */ /* 0x000fe400078e00ff */
[----:B------:R-:W-:-:S04]  /*1550*/  DFMA R16, R14, -R2, 1 ;  /* 0x3ff000000e10742b */ /* 0x000fc80000000802 */
[----:B------:R-:W-:-:S04]  /*1560*/  @!P1 DFMA R10, R10, 2, -R12 ;  /* 0x400000000a0a982b */ /* 0x000fc8000000080c */
[----:B------:R-:W-:-:S06]  /*1570*/  DFMA R12, R14, R16, R14 ;  /* 0x000000100e0c722b */ /* 0x000fcc000000000e */
[----:B------:R-:W-:Y:S02]  /*1580*/  @!P1 LOP3.LUT R18, R11, 0x7ff00000, RZ, 0xc0, !PT ;  /* 0x7ff000000b129812 */ /* 0x000fe400078ec0ff */
[----:B------:R-:W-:-:S03]  /*1590*/  DMUL R16, R12, R10 ;  /* 0x0000000a0c107228 */ /* 0x000fc60000000000 */
[----:B------:R-:W-:-:S05]  /*15a0*/  VIADD R20, R18, 0xffffffff ;  /* 0xffffffff12147836 */ /* 0x000fca0000000000 */
[----:B------:R-:W-:Y:S01]  /*15b0*/  DFMA R14, R16, -R2, R10 ;  /* 0x80000002100e722b */ /* 0x000fe2000000000a */
[----:B------:R-:W-:-:S04]  /*15c0*/  ISETP.GT.U32.AND P0, PT, R20, 0x7feffffe, PT ;  /* 0x7feffffe1400780c */ /* 0x000fc80003f04070 */
[----:B------:R-:W-:-:S03]  /*15d0*/  ISETP.GT.U32.OR P0, PT, R21, 0x7feffffe, P0 ;  /* 0x7feffffe1500780c */ /* 0x000fc60000704470 */
[----:B------:R-:W-:-:S10]  /*15e0*/  DFMA R12, R12, R14, R16 ;  /* 0x0000000e0c0c722b */ /* 0x000fd40000000010 */
[----:B------:R-:W-:Y:S05]  /*15f0*/  @P0 BRA `(.L_x_20) ;  /* 0x0000000000680947 */ /* 0x000fea0003800000 */
[----:B------:R-:W-:-:S05]  /*1600*/  IMAD.MOV.U32 R6, RZ, RZ, 0x40600000 ;  /* 0x40600000ff067424 */ /* 0x000fca00078e00ff */
[----:B------:R-:W-:-:S04]  /*1610*/  VIADDMNMX R5, R5, -R6, 0xb9600000, !PT ;  /* 0xb960000005057446 */ /* 0x000fc80007800906 */
[----:B------:R-:W-:-:S04]  /*1620*/  VIMNMX R6, PT, PT, R5, 0x46a00000, PT ;  /* 0x46a0000005067848 */ /* 0x000fc80003fe0100 */
[----:B------:R-:W-:Y:S01]  /*1630*/  IADD3 R9, PT, PT, -R9, R6, RZ ;  /* 0x0000000609097210 */ /* 0x000fe20007ffe1ff */
[----:B------:R-:W-:-:S04]  /*1640*/  IMAD.MOV.U32 R6, RZ, RZ, RZ ;  /* 0x000000ffff067224 */ /* 0x000fc800078e00ff */
[----:B------:R-:W-:-:S06]  /*1650*/  VIADD R7, R9, 0x7fe00000 ;  /* 0x7fe0000009077836 */ /* 0x000fcc0000000000 */
[----:B------:R-:W-:-:S10]  /*1660*/  DMUL R14, R12, R6 ;  /* 0x000000060c0e7228 */ /* 0x000fd40000000000 */
[----:B------:R-:W-:-:S13]  /*1670*/  FSETP.GTU.AND P0, PT, |R15|, 1.469367938527859385e-39, PT ;  /* 0x001000000f00780b */ /* 0x000fda0003f0c200 */
[----:B------:R-:W-:Y:S05]  /*1680*/  @P0 BRA `(.L_x_21) ;  /* 0x0000000000880947 */ /* 0x000fea0003800000 */
[----:B------:R-:W-:Y:S01]  /*1690*/  DFMA R2, R12, -R2, R10 ;  /* 0x800000020c02722b */ /* 0x000fe2000000000a */
[----:B------:R-:W-:-:S09]  /*16a0*/  IMAD.MOV.U32 R6, RZ, RZ, RZ ;  /* 0x000000ffff067224 */ /* 0x000fd200078e00ff */
[C---:B------:R-:W-:Y:S02]  /*16b0*/  FSETP.NEU.AND P0, PT, R3.reuse, RZ, PT ;  /* 0x000000ff0300720b */ /* 0x040fe40003f0d000 */
[----:B------:R-:W-:-:S04]  /*16c0*/  LOP3.LUT R2, R3, 0x40668000, RZ, 0x3c, !PT ;  /* 0x4066800003027812 */ /* 0x000fc800078e3cff */
[----:B------:R-:W-:-:S04]  /*16d0*/  LOP3.LUT R5, R2, 0x80000000, RZ, 0xc0, !PT ;  /* 0x8000000002057812 */ /* 0x000fc800078ec0ff */
[----:B------:R-:W-:-:S03]  /*16e0*/  LOP3.LUT R7, R5, R7, RZ, 0xfc, !PT ;  /* 0x0000000705077212 */ /* 0x000fc600078efcff */
[----:B------:R-:W-:Y:S05]  /*16f0*/  @!P0 BRA `(.L_x_21) ;  /* 0x00000000006c8947 */ /* 0x000fea0003800000 */
[----:B------:R-:W-:Y:S01]  /*1700*/  IMAD.MOV R3, RZ, RZ, -R9 ;  /* 0x000000ffff037224 */ /* 0x000fe200078e0a09 */
[----:B------:R-:W-:Y:S01]  /*1710*/  DMUL.RP R6, R12, R6 ;  /* 0x000000060c067228 */ /* 0x000fe20000008000 */
[----:B------:R-:W-:Y:S01]  /*1720*/  IMAD.MOV.U32 R2, RZ, RZ, RZ ;  /* 0x000000ffff027224 */ /* 0x000fe200078e00ff */
[----:B------:R-:W-:-:S05]  /*1730*/  IADD3 R9, PT, PT, -R9, -0x43300000, RZ ;  /* 0xbcd0000009097810 */ /* 0x000fca0007ffe1ff */
[----:B------:R-:W-:-:S03]  /*1740*/  DFMA R2, R14, -R2, R12 ;  /* 0x800000020e02722b */ /* 0x000fc6000000000c */
[----:B------:R-:W-:-:S07]  /*1750*/  LOP3.LUT R5, R7, R5, RZ, 0x3c, !PT ;  /* 0x0000000507057212 */ /* 0x000fce00078e3cff */
[----:B------:R-:W-:-:S04]  /*1760*/  FSETP.NEU.AND P0, PT, |R3|, R9, PT ;  /* 0x000000090300720b */ /* 0x000fc80003f0d200 */
[----:B------:R-:W-:Y:S02]  /*1770*/  FSEL R14, R6, R14, !P0 ;  /* 0x0000000e060e7208 */ /* 0x000fe40004000000 */
[----:B------:R-:W-:Y:S01]  /*1780*/  FSEL R15, R5, R15, !P0 ;  /* 0x0000000f050f7208 */ /* 0x000fe20004000000 */
[----:B------:R-:W-:Y:S06]  /*1790*/  BRA `(.L_x_21) ;  /* 0x0000000000447947 */ /* 0x000fec0003800000 */
.L_x_20:
[----:B------:R-:W-:-:S14]  /*17a0*/  DSETP.NAN.AND P0, PT, R6, R6, PT ;  /* 0x000000060600722a */ /* 0x000fdc0003f08000 */
[----:B------:R-:W-:Y:S05]  /*17b0*/  @P0 BRA `(.L_x_22) ;  /* 0x0000000000340947 */ /* 0x000fea0003800000 */
[----:B------:R-:W-:Y:S01]  /*17c0*/  ISETP.NE.AND P0, PT, R18, R19, PT ;  /* 0x000000131200720c */ /* 0x000fe20003f05270 */
[----:B------:R-:W-:Y:S02]  /*17d0*/  IMAD.MOV.U32 R14, RZ, RZ, 0x0 ;  /* 0x00000000ff0e7424 */ /* 0x000fe400078e00ff */
[----:B------:R-:W-:-:S10]  /*17e0*/  IMAD.MOV.U32 R15, RZ, RZ, -0x80000 ;  /* 0xfff80000ff0f7424 */ /* 0x000fd400078e00ff */
[----:B------:R-:W-:Y:S05]  /*17f0*/  @!P0 BRA `(.L_x_21) ;  /* 0x00000000002c8947 */ /* 0x000fea0003800000 */
[----:B------:R-:W-:Y:S02]  /*1800*/  ISETP.NE.AND P0, PT, R18, 0x7ff00000, PT ;  /* 0x7ff000001200780c */ /* 0x000fe40003f05270 */
[----:B------:R-:W-:Y:S02]  /*1810*/  LOP3.LUT R6, R7, 0x40668000, RZ, 0x3c, !PT ;  /* 0x4066800007067812 */ /* 0x000fe400078e3cff */
[----:B------:R-:W-:Y:S02]  /*1820*/  ISETP.EQ.OR P0, PT, R19, RZ, !P0 ;  /* 0x000000ff1300720c */ /* 0x000fe40004702670 */
[----:B------:R-:W-:-:S11]  /*1830*/  LOP3.LUT R15, R6, 0x80000000, RZ, 0xc0, !PT ;  /* 0x80000000060f7812 */ /* 0x000fd600078ec0ff */
[----:B------:R-:W-:Y:S01]  /*1840*/  @P0 LOP3.LUT R2, R15, 0x7ff00000, RZ, 0xfc, !PT ;  /* 0x7ff000000f020812 */ /* 0x000fe200078efcff */
[----:B------:R-:W-:Y:S02]  /*1850*/  @!P0 IMAD.MOV.U32 R14, RZ, RZ, RZ ;  /* 0x000000ffff0e8224 */ /* 0x000fe400078e00ff */
[----:B------:R-:W-:Y:S01]  /*1860*/  @P0 IMAD.MOV.U32 R14, RZ, RZ, RZ ;  /* 0x000000ffff0e0224 */ /* 0x000fe200078e00ff */
[----:B------:R-:W-:Y:S01]  /*1870*/  @P0 MOV R15, R2 ;  /* 0x00000002000f0202 */ /* 0x000fe20000000f00 */
[----:B------:R-:W-:Y:S06]  /*1880*/  BRA `(.L_x_21) ;  /* 0x0000000000087947 */ /* 0x000fec0003800000 */
.L_x_22:
[----:B------:R-:W-:Y:S01]  /*1890*/  LOP3.LUT R15, R7, 0x80000, RZ, 0xfc, !PT ;  /* 0x00080000070f7812 */ /* 0x000fe200078efcff */
[----:B------:R-:W-:-:S07]  /*18a0*/  IMAD.MOV.U32 R14, RZ, RZ, R6 ;  /* 0x000000ffff0e7224 */ /* 0x000fce00078e0006 */
.L_x_21:
[----:B------:R-:W-:Y:S05]  /*18b0*/  BSYNC.RECONVERGENT B2 ;  /* 0x0000000000027941 */ /* 0x000fea0003800200 */
.L_x_19:
[----:B------:R-:W-:Y:S02]  /*18c0*/  IMAD.MOV.U32 R9, RZ, RZ, 0x0 ;  /* 0x00000000ff097424 */ /* 0x000fe400078e00ff */
[----:B------:R-:W-:Y:S02]  /*18d0*/  IMAD.MOV.U32 R2, RZ, RZ, R14 ;  /* 0x000000ffff027224 */ /* 0x000fe400078e000e */
[----:B------:R-:W-:Y:S01]  /*18e0*/  IMAD.MOV.U32 R3, RZ, RZ, R15 ;  /* 0x000000ffff037224 */ /* 0x000fe200078e000f */
[----:B------:R-:W-:Y:S06]  /*18f0*/  RET.REL.NODEC R8 `(_Z16k_backprojectionPfS_) ;  /* 0xffffffe408c07950 */ /* 0x000fec0003c3ffff */
        .weak           $__internal_1_$__cuda_sm3x_div_rn_noftz_f32_slowpath
        .type           $__internal_1_$__cuda_sm3x_div_rn_noftz_f32_slowpath,@function
        .size           $__internal_1_$__cuda_sm3x_div_rn_noftz_f32_slowpath,(.L_x_37 - $__internal_1_$__cuda_sm3x_div_rn_noftz_f32_slowpath)
$__internal_1_$__cuda_sm3x_div_rn_noftz_f32_slowpath:
[--C-:B------:R-:W-:Y:S01]  /*1900*/  SHF.R.U32.HI R9, RZ, 0x17, R0.reuse ;  /* 0x00000017ff097819 */ /* 0x100fe20000011600 */
[----:B------:R-:W-:Y:S04]  /*1910*/  BSSY.RECONVERGENT B0, `(.L_x_23) ;  /* 0x000005c000007945 */ /* 0x000fe80003800200 */
[----:B------:R-:W-:Y:S01]  /*1920*/  BSSY.RELIABLE B3, `(.L_x_24) ;  /* 0x000001a000037945 */ /* 0x000fe20003800100 */
[----:B------:R-:W-:Y:S01]  /*1930*/  LOP3.LUT R11, R9, 0xff, RZ, 0xc0, !PT ;  /* 0x000000ff090b7812 */ /* 0x000fe200078ec0ff */
[----:B------:R-:W-:-:S04]  /*1940*/  IMAD.MOV.U32 R9, RZ, RZ, R0 ;  /* 0x000000ffff097224 */ /* 0x000fc800078e0000 */
[----:B------:R-:W-:-:S05]  /*1950*/  VIADD R12, R11, 0xffffffff ;  /* 0xffffffff0b0c7836 */ /* 0x000fca0000000000 */
[----:B------:R-:W-:-:S13]  /*1960*/  ISETP.GT.U32.OR P0, PT, R12, 0xfd, !PT ;  /* 0x000000fd0c00780c */ /* 0x000fda0007f04470 */
[----:B------:R-:W-:Y:S01]  /*1970*/  @!P0 IMAD.MOV.U32 R10, RZ, RZ, RZ ;  /* 0x000000ffff0a8224 */ /* 0x000fe200078e00ff */
[----:B------:R-:W-:Y:S06]  /*1980*/  @!P0 BRA `(.L_x_25) ;  /* 0x00000000004c8947 */ /* 0x000fec0003800000 */
[----:B------:R-:W-:-:S13]  /*1990*/  FSETP.GTU.FTZ.AND P0, PT, |R0|, +INF , PT ;  /* 0x7f8000000000780b */ /* 0x000fda0003f1c200 */
[----:B------:R-:W-:Y:S05]  /*19a0*/  @P0 BREAK.RELIABLE B3 ;  /* 0x0000000000030942 */ /* 0x000fea0003800100 */
[----:B------:R-:W-:Y:S05]  /*19b0*/  @P0 BRA `(.L_x_26) ;  /* 0x0000000400400947 */ /* 0x000fea0003800000 */
[----:B------:R-:W-:-:S05]  /*19c0*/  IMAD.MOV.U32 R10, RZ, RZ, 0x43340000 ;  /* 0x43340000ff0a7424 */ /* 0x000fca00078e00ff */
[----:B------:R-:W-:-:S13]  /*19d0*/  LOP3.LUT P0, RZ, R10, 0x7fffffff, R9, 0xc8, !PT ;  /* 0x7fffffff0aff7812 */ /* 0x000fda000780c809 */
[----:B------:R-:W-:Y:S05]  /*19e0*/  @!P0 BREAK.RELIABLE B3 ;  /* 0x0000000000038942 */ /* 0x000fea0003800100 */
[----:B------:R-:W-:Y:S05]  /*19f0*/  @!P0 BRA `(.L_x_27) ;  /* 0x0000000400288947 */ /* 0x000fea0003800000 */
[----:B------:R-:W-:-:S13]  /*1a00*/  LOP3.LUT P0, RZ, R9, 0x7fffffff, RZ, 0xc0, !PT ;  /* 0x7fffffff09ff7812 */ /* 0x000fda000780c0ff */
[----:B------:R-:W-:Y:S05]  /*1a10*/  @!P0 BREAK.RELIABLE B3 ;  /* 0x0000000000038942 */ /* 0x000fea0003800100 */
[----:B------:R-:W-:Y:S05]  /*1a20*/  @!P0 BRA `(.L_x_28) ;  /* 0x0000000400148947 */ /* 0x000fea0003800000 */
[----:B------:R-:W-:Y:S02]  /*1a30*/  FSETP.NEU.FTZ.AND P1, PT, |R0|, +INF , PT ;  /* 0x7f8000000000780b */ /* 0x000fe40003f3d200 */
[----:B------:R-:W-:-:S04]  /*1a40*/  LOP3.LUT P0, RZ, R10, 0x7fffffff, RZ, 0xc0, !PT ;  /* 0x7fffffff0aff7812 */ /* 0x000fc8000780c0ff */
[----:B------:R-:W-:-:S13]  /*1a50*/  PLOP3.LUT P0, PT, P1, P0, PT, 0x2f, 0xf2 ;  /* 0x0000000000f2781c */ /* 0x000fda0000f00577 */
[----:B------:R-:W-:Y:S05]  /*1a60*/  @P0 BREAK.RELIABLE B3 ;  /* 0x0000000000030942 */ /* 0x000fea0003800100 */
[----:B------:R-:W-:Y:S05]  /*1a70*/  @P0 BRA `(.L_x_29) ;  /* 0x0000000000f40947 */ /* 0x000fea0003800000 */
[----:B------:R-:W-:-:S13]  /*1a80*/  ISETP.GE.AND P0, PT, R12, RZ, PT ;  /* 0x000000ff0c00720c */ /* 0x000fda0003f06270 */
[----:B------:R-:W-:Y:S02]  /*1a90*/  @P0 IMAD.MOV.U32 R10, RZ, RZ, RZ ;  /* 0x000000ffff0a0224 */ /* 0x000fe400078e00ff */
[----:B------:R-:W-:Y:S01]  /*1aa0*/  @!P0 FFMA R9, R0, 1.84467440737095516160e+19, RZ ;  /* 0x5f80000000098823 */ /* 0x000fe200000000ff */
[----:B------:R-:W-:-:S07]  /*1ab0*/  @!P0 MOV R10, 0xffffffc0 ;  /* 0xffffffc0000a8802 */ /* 0x000fce0000000f00 */
.L_x_25:
[----:B------:R-:W-:Y:S05]  /*1ac0*/  BSYNC.RELIABLE B3 ;  /* 0x0000000000037941 */ /* 0x000fea0003800100 */
.L_x_24:
[----:B------:R-:W-:Y:S01]  /*1ad0*/  UMOV UR4, 0x43340000 ;  /* 0x4334000000047882 */ /* 0x000fe20000000000 */
[----:B------:R-:W-:Y:S01]  /*1ae0*/  VIADD R11, R11, 0xffffff81 ;  /* 0xffffff810b0b7836 */ /* 0x000fe20000000000 */
[----:B------:R-:W-:Y:S01]  /*1af0*/  UIADD3 UR4, UPT, UPT, UR4, -0x3800000, URZ ;  /* 0xfc80000004047890 */ /* 0x000fe2000fffe0ff */
[----:B------:R-:W-:Y:S02]  /*1b00*/  BSSY.RECONVERGENT B3, `(.L_x_30) ;  /* 0x0000033000037945 */ /* 0x000fe40003800200 */
[----:B------:R-:W-:Y:S01]  /*1b10*/  IMAD R0, R11, -0x800000, R9 ;  /* 0xff8000000b007824 */ /* 0x000fe200078e0209 */
[----:B------:R-:W-:Y:S02]  /*1b20*/  IADD3 R11, PT, PT, R10, -0x7, R11 ;  /* 0xfffffff90a0b7810 */ /* 0x000fe40007ffe00b */
[----:B------:R-:W-:-:S03]  /*1b30*/  FADD.FTZ R19, -RZ, -UR4 ;  /* 0x80000004ff137e21 */ /* 0x000fc60008010100 */
[----:B------:R-:W0:Y:S02]  /*1b40*/  MUFU.RCP R12, UR4 ;  /* 0x00000004000c7d08 */ /* 0x000e240008001000 */
[----:B0-----:R-:W-:-:S04]  /*1b50*/  FFMA R21, R12, R19, 1 ;  /* 0x3f8000000c157423 */ /* 0x001fc80000000013 */
[----:B------:R-:W-:-:S04]  /*1b60*/  FFMA R9, R12, R21, R12 ;  /* 0x000000150c097223 */ /* 0x000fc8000000000c */
[----:B------:R-:W-:-:S04]  /*1b70*/  FFMA R12, R0, R9, RZ ;  /* 0x00000009000c7223 */ /* 0x000fc800000000ff */
[----:B------:R-:W-:-:S04]  /*1b80*/  FFMA R18, R19, R12, R0 ;  /* 0x0000000c13127223 */ /* 0x000fc80000000000 */
[----:B------:R-:W-:-:S04]  /*1b90*/  FFMA R18, R9, R18, R12 ;  /* 0x0000001209127223 */ /* 0x000fc8000000000c */
[----:B------:R-:W-:-:S04]  /*1ba0*/  FFMA R19, R19, R18, R0 ;  /* 0x0000001213137223 */ /* 0x000fc80000000000 */
[----:B------:R-:W-:-:S05]  /*1bb0*/  FFMA R0, R9, R19, R18 ;  /* 0x0000001309007223 */ /* 0x000fca0000000012 */
[----:B------:R-:W-:-:S04]  /*1bc0*/  SHF.R.U32.HI R12, RZ, 0x17, R0 ;  /* 0x00000017ff0c7819 */ /* 0x000fc80000011600 */
[----:B------:R-:W-:-:S05]  /*1bd0*/  LOP3.LUT R12, R12, 0xff, RZ, 0xc0, !PT ;  /* 0x000000ff0c0c7812 */ /* 0x000fca00078ec0ff */
[----:B------:R-:W-:-:S04]  /*1be0*/  IMAD.IADD R20, R12, 0x1, R11 ;  /* 0x000000010c147824 */ /* 0x000fc800078e020b */
[----:B------:R-:W-:-:S05]  /*1bf0*/  VIADD R10, R20, 0xffffffff ;  /* 0xffffffff140a7836 */ /* 0x000fca0000000000 */
[----:B------:R-:W-:-:S13]  /*1c00*/  ISETP.GE.U32.AND P0, PT, R10, 0xfe, PT ;  /* 0x000000fe0a00780c */ /* 0x000fda0003f06070 */
[----:B------:R-:W-:Y:S05]  /*1c10*/  @!P0 BRA `(.L_x_31) ;  /* 0x0000000000808947 */ /* 0x000fea0003800000 */
[----:B------:R-:W-:-:S13]  /*1c20*/  ISETP.GT.AND P0, PT, R20, 0xfe, PT ;  /* 0x000000fe1400780c */ /* 0x000fda0003f04270 */
[----:B------:R-:W-:Y:S05]  /*1c30*/  @P0 BRA `(.L_x_32) ;  /* 0x00000000006c0947 */ /* 0x000fea0003800000 */
[----:B------:R-:W-:-:S13]  /*1c40*/  ISETP.GE.AND P0, PT, R20, 0x1, PT ;  /* 0x000000011400780c */ /* 0x000fda0003f06270 */
[----:B------:R-:W-:Y:S05]  /*1c50*/  @P0 BRA `(.L_x_33) ;  /* 0x0000000000740947 */ /* 0x000fea0003800000 */
[----:B------:R-:W-:Y:S02]  /*1c60*/  ISETP.GE.AND P0, PT, R20, -0x18, PT ;  /* 0xffffffe81400780c */ /* 0x000fe40003f06270 */
[----:B------:R-:W-:-:S11]  /*1c70*/  LOP3.LUT R0, R0, 0x80000000, RZ, 0xc0, !PT ;  /* 0x8000000000007812 */ /* 0x000fd600078ec0ff */
[----:B------:R-:W-:Y:S05]  /*1c80*/  @!P0 BRA `(.L_x_33) ;  /* 0x0000000000688947 */ /* 0x000fea0003800000 */
[CCC-:B------:R-:W-:Y:S01]  /*1c90*/  FFMA.RZ R10, R9.reuse, R19.reuse, R18.reuse ;  /* 0x00000013090a7223 */ /* 0x1c0fe2000000c012 */
[C---:B------:R-:W-:Y:S01]  /*1ca0*/  VIADD R12, R20.reuse, 0x20 ;  /* 0x00000020140c7836 */ /* 0x040fe20000000000 */
[C---:B------:R-:W-:Y:S02]  /*1cb0*/  ISETP.NE.AND P2, PT, R20.reuse, RZ, PT ;  /* 0x000000ff1400720c */ /* 0x040fe40003f45270 */
[----:B------:R-:W-:Y:S02]  /*1cc0*/  ISETP.NE.AND P1, PT, R20, RZ, PT ;  /* 0x000000ff1400720c */ /* 0x000fe40003f25270 */
[----:B------:R-:W-:Y:S01]  /*1cd0*/  LOP3.LUT R11, R10, 0x7fffff, RZ, 0xc0, !PT ;  /* 0x007fffff0a0b7812 */ /* 0x000fe200078ec0ff */
[CCC-:B------:R-:W-:Y:S01]  /*1ce0*/  FFMA.RP R10, R9.reuse, R19.reuse, R18.reuse ;  /* 0x00000013090a7223 */ /* 0x1c0fe20000008012 */
[----:B------:R-:W-:Y:S01]  /*1cf0*/  FFMA.RM R9, R9, R19, R18 ;  /* 0x0000001309097223 */ /* 0x000fe20000004012 */
[----:B------:R-:W-:Y:S01]  /*1d00*/  IMAD.MOV R18, RZ, RZ, -R20 ;  /* 0x000000ffff127224 */ /* 0x000fe200078e0a14 */
[----:B------:R-:W-:-:S03]  /*1d10*/  LOP3.LUT R11, R11, 0x800000, RZ, 0xfc, !PT ;  /* 0x008000000b0b7812 */ /* 0x000fc600078efcff */
[----:B------:R-:W-:Y:S02]  /*1d20*/  FSETP.NEU.FTZ.AND P0, PT, R10, R9, PT ;  /* 0x000000090a00720b */ /* 0x000fe40003f1d000 */
[----:B------:R-:W-:Y:S02]  /*1d30*/  SHF.L.U32 R12, R11, R12, RZ ;  /* 0x0000000c0b0c7219 */ /* 0x000fe400000006ff */
[----:B------:R-:W-:Y:S02]  /*1d40*/  SEL R10, R18, RZ, P2 ;  /* 0x000000ff120a7207 */ /* 0x000fe40001000000 */
[----:B------:R-:W-:Y:S02]  /*1d50*/  ISETP.NE.AND P1, PT, R12, RZ, P1 ;  /* 0x000000ff0c00720c */ /* 0x000fe40000f25270 */
[----:B------:R-:W-:Y:S02]  /*1d60*/  SHF.R.U32.HI R10, RZ, R10, R11 ;  /* 0x0000000aff0a7219 */ /* 0x000fe4000001160b */
[----:B------:R-:W-:-:S02]  /*1d70*/  PLOP3.LUT P0, PT, P0, P1, PT, 0xf8, 0x8f ;  /* 0x00000000008f781c */ /* 0x000fc40000703f70 */
[----:B------:R-:W-:Y:S02]  /*1d80*/  SHF.R.U32.HI R12, RZ, 0x1, R10 ;  /* 0x00000001ff0c7819 */ /* 0x000fe4000001160a */
[----:B------:R-:W-:-:S04]  /*1d90*/  SEL R9, RZ, 0x1, !P0 ;  /* 0x00000001ff097807 */ /* 0x000fc80004000000 */
[----:B------:R-:W-:-:S04]  /*1da0*/  LOP3.LUT R9, R9, 0x1, R12, 0xf8, !PT ;  /* 0x0000000109097812 */ /* 0x000fc800078ef80c */
[----:B------:R-:W-:-:S05]  /*1db0*/  LOP3.LUT R9, R9, R10, RZ, 0xc0, !PT ;  /* 0x0000000a09097212 */ /* 0x000fca00078ec0ff */
[----:B------:R-:W-:-:S05]  /*1dc0*/  IMAD.IADD R9, R12, 0x1, R9 ;  /* 0x000000010c097824 */ /* 0x000fca00078e0209 */
[----:B------:R-:W-:Y:S01]  /*1dd0*/  LOP3.LUT R0, R9, R0, RZ, 0xfc, !PT ;  /* 0x0000000009007212 */ /* 0x000fe200078efcff */
[----:B------:R-:W-:Y:S06]  /*1de0*/  BRA `(.L_x_33) ;  /* 0x0000000000107947 */ /* 0x000fec0003800000 */
.L_x_32:
[----:B------:R-:W-:-:S04]  /*1df0*/  LOP3.LUT R0, R0, 0x80000000, RZ, 0xc0, !PT ;  /* 0x8000000000007812 */ /* 0x000fc800078ec0ff */
[----:B------:R-:W-:Y:S01]  /*1e00*/  LOP3.LUT R0, R0, 0x7f800000, RZ, 0xfc, !PT ;  /* 0x7f80000000007812 */ /* 0x000fe200078efcff */
[----:B------:R-:W-:Y:S06]  /*1e10*/  BRA `(.L_x_33) ;  /* 0x0000000000047947 */ /* 0x000fec0003800000 */
.L_x_31:
[----:B------:R-:W-:-:S07]  /*1e20*/  IMAD R0, R11, 0x800000, R0 ;  /* 0x008000000b007824 */ /* 0x000fce00078e0200 */
.L_x_33:
[----:B------:R-:W-:Y:S05]  /*1e30*/  BSYNC.RECONVERGENT B3 ;  /* 0x0000000000037941 */ /* 0x000fea0003800200 */
.L_x_30:
[----:B------:R-:W-:Y:S05]  /*1e40*/  BRA `(.L_x_34) ;  /* 0x0000000000207947 */ /* 0x000fea0003800000 */
.L_x_29:
[----:B------:R-:W-:-:S04]  /*1e50*/  LOP3.LUT R0, R10, 0x80000000, R9, 0x48, !PT ;  /* 0x800000000a007812 */ /* 0x000fc800078e4809 */
[----:B------:R-:W-:Y:S01]  /*1e60*/  LOP3.LUT R0, R0, 0x7f800000, RZ, 0xfc, !PT ;  /* 0x7f80000000007812 */ /* 0x000fe200078efcff */
[----:B------:R-:W-:Y:S06]  /*1e70*/  BRA `(.L_x_34) ;  /* 0x0000000000147947 */ /* 0x000fec0003800000 */
.L_x_28:
[----:B------:R-:W-:Y:S01]  /*1e80*/  LOP3.LUT R0, R10, 0x80000000, R9, 0x48, !PT ;  /* 0x800000000a007812 */ /* 0x000fe200078e4809 */
[----:B------:R-:W-:Y:S06]  /*1e90*/  BRA `(.L_x_34) ;  /* 0x00000000000c7947 */ /* 0x000fec0003800000 */
.L_x_27:
[----:B------:R-:W0:Y:S01]  /*1ea0*/  MUFU.RSQ R0, -QNAN ;  /* 0xffc0000000007908 */ /* 0x000e220000001400 */
[----:B------:R-:W-:Y:S05]  /*1eb0*/  BRA `(.L_x_34) ;  /* 0x0000000000047947 */ /* 0x000fea0003800000 */
.L_x_26:
[----:B------:R-:W-:-:S07]  /*1ec0*/  FADD.FTZ R0, R0, 180 ;  /* 0x4334000000007421 */ /* 0x000fce0000010000 */
.L_x_34:
[----:B------:R-:W-:Y:S05]  /*1ed0*/  BSYNC.RECONVERGENT B0 ;  /* 0x0000000000007941 */ /* 0x000fea0003800200 */
.L_x_23:
[----:B------:R-:W-:-:S04]  /*1ee0*/  IMAD.MOV.U32 R9, RZ, RZ, 0x0 ;  /* 0x00000000ff097424 */ /* 0x000fc800078e00ff */
[----:B0-----:R-:W-:Y:S05]  /*1ef0*/  RET.REL.NODEC R8 `(_Z16k_backprojectionPfS_) ;  /* 0xffffffe008407950 */ /* 0x001fea0003c3ffff */
.L_x_35:
        /* <DEDUP_REMOVED lines=16> */
.L_x_37:


//--------------------- .nv.global.init           --------------------------
	.section	.nv.global.init,"aw",@progbits
	.align	4
.nv.global.init:
	.type		__cudart_i2opi_f,@object
	.size		__cudart_i2opi_f,(.L_0 - __cudart_i2opi_f)
__cudart_i2opi_f:
        /*0000*/ 	.byte	0x41, 0x90, 0x43, 0x3c, 0x99, 0x95, 0x62, 0xdb, 0xc0, 0xdd, 0x34, 0xf5, 0xd1, 0x57, 0x27, 0xfc
        /*0010*/ 	.byte	0x29, 0x15, 0x44, 0x4e, 0x6e, 0x83, 0xf9, 0xa2
.L_0:


//--------------------- .nv.shared._Z13k_filterslicePfS_i --------------------------
	.section	.nv.shared._Z13k_filterslicePfS_i,"aw",@nobits
	.sectionflags	@""
	.align	4
.nv.shared._Z13k_filterslicePfS_i:
	.zero		2492


//--------------------- .nv.shared.reserved.0     --------------------------
	.section	.nv.shared.reserved.0,"aw",@nobits
	.weak		__nv_reservedSMEM_offset_0_alias
	.size		__nv_reservedSMEM_offset_0_alias, 0, 64
	.other		__nv_reservedSMEM_offset_0_alias,@"STO_CUDA_RESERVED_SHARED STV_DEFAULT"
__nv_reservedSMEM_offset_0_alias:
	.zero		0
	.zero		64


//--------------------- .nv.shared._Z16k_filtersinogramPfS_ --------------------------
	.section	.nv.shared._Z16k_filtersinogramPfS_,"aw",@nobits
	.sectionflags	@""
	.align	4
.nv.shared._Z16k_filtersinogramPfS_:
	.zero		5432


//--------------------- .nv.shared._Z16k_backprojectionPfS_ --------------------------
	.section	.nv.shared._Z16k_backprojectionPfS_,"aw",@nobits
	.sectionflags	@""
	.align	4
.nv.shared._Z16k_backprojectionPfS_:
	.zero		1744


//--------------------- .nv.constant0._Z13k_filterslicePfS_i --------------------------
	.section	.nv.constant0._Z13k_filterslicePfS_i,"a",@progbits
	.sectionflags	@""
	.align	4
.nv.constant0._Z13k_filterslicePfS_i:
	.zero		916


//--------------------- .nv.constant0._Z16k_filtersinogramPfS_ --------------------------
	.section	.nv.constant0._Z16k_filtersinogramPfS_,"a",@progbits
	.sectionflags	@""
	.align	4
.nv.constant0._Z16k_filtersinogramPfS_:
	.zero		912


//--------------------- .nv.constant0._Z16k_backprojectionPfS_ --------------------------
	.section	.nv.constant0._Z16k_backprojectionPfS_,"a",@progbits
	.sectionflags	@""
	.align	4
.nv.constant0._Z16k_backprojectionPfS_:
	.zero		912


//--------------------- SYMBOLS --------------------------

	.type		.nv.reservedSmem.offset0,@object
	.size		.nv.reservedSmem.offset0,0x4
	.type		.nv.reservedSmem.cap,@object
	.size		.nv.reservedSmem.cap,0x4
